	.target	sm_100a

	.elftype	@"ET_EXEC"


//--------------------- .note.nv.tkinfo           --------------------------
	.section	.note.nv.tkinfo,"",@"SHT_NOTE"
	.sectionflags	@"SHF_NOTE_NV_TKINFO"
	.tkinfo
        /*0018*/ 	.word	0x00000002
        /*0030*/ 	.string	""
        /*0030*/ 	.string	"ptxas"
        /*0030*/ 	.string	"Cuda compilation tools, release 13.0, V13.0.88"
        /*0030*/ 	.string	"Build cuda_13.0.r13.0/compiler.36424714_0"
        /*0030*/ 	.string	"-arch sm_100a -m 64 "



//--------------------- .note.nv.cuinfo           --------------------------
	.section	.note.nv.cuinfo,"",@"SHT_NOTE"
	.sectionflags	@"SHF_NOTE_NV_CUINFO"
        /*0018*/ 	.short	0x0002
        /*001a*/ 	.short	0x0064
        /*001c*/ 	.short	0x0082
	.zero		2


//--------------------- .nv.info                  --------------------------
	.section	.nv.info,"",@"SHT_CUDA_INFO"
	.align	4


	//----- nvinfo : EIATTR_REGCOUNT
	.align		4
        /*0000*/ 	.byte	0x04, 0x2f
        /*0002*/ 	.short	(.L_20 - .L_19)
	.align		4
.L_19:
        /*0004*/ 	.word	index@(_ZN7cutlass13device_kernelINS_4gemm6kernel13GemmUniversalIN4cute5tupleIJiiiiEEENS1_10collective13CollectiveMmaINS1_35MainloopSm100TmaUmmaWarpSpecializedILi5ELi2ELi4ENS5_IJNS4_1CILi2EEENSA_ILi1EEESC_EEEEENS5_IJNSA_ILi64EEENSA_ILi256EEENSA_ILi128EEEEEEaNS5_IJlSC_lEEEaSJ_NS4_8TiledMMAINS4_8MMA_AtomIJNS4_15SM100_MMA_S8_SSIaaiLi64ELi256ELNS4_4UMMA5MajorE0ELSO_0ELNSN_8SaturateE0EEEEEENS4_6LayoutINS5_IJSC_SC_SC_EEENS5_IJNSA_ILi0EEESU_SU_EEEEENS5_IJNS4_10UnderscoreESX_SX_EEEEENS4_13SM90_TMA_LOADENS4_14ComposedLayoutINS4_7SwizzleILi3ELi4ELi3EEENS4_18smem_ptr_flag_bitsILi8EEENSS_INS5_IJNSA_ILi8EEESH_EEENS5_IJSH_SC_EEEEEEEvNS4_8identityENS4_23SM90_TMA_LOAD_MULTICASTES1A_vS1B_EENS_8epilogue10collective18CollectiveEpilogueINS1E_23Sm100TmaWarpSpecializedILi4ELi2ELi32ELb0ELb0EEEJSI_NS5_IJNSS_ISF_SC_EES1J_EEEaSJ_aSJ_NS1E_6fusion15FusionCallbacksIS1I_NS1L_17LinearCombinationIaiaiLNS_15FloatRoundStyleE2EEESI_S1K_JEEENS4_5SM1004TMEM4LOAD26SM100_TMEM_LOAD_16dp32b32xES10_NS11_INS12_ILi2ELi4ELi3EEES15_NSS_INS5_IJS16_SF_EEENS5_IJSF_SC_EEEEEEENS4_39AutoVectorizingCopyWithAssumedAlignmentILi128EEENS4_14SM90_TMA_STOREES1Z_S21_S21_EEEvvEEEEvNT_6ParamsE)
        /*0008*/ 	.word	0x0000005c


	//----- nvinfo : EIATTR_FRAME_SIZE
	.align		4
.L_20:
        /*000c*/ 	.byte	0x04, 0x11
        /*000e*/ 	.short	(.L_22 - .L_21)
	.align		4
.L_21:
        /*0010*/ 	.word	index@($__internal_2_$__cuda_sm10x_tcgen05_guardrail_trap_unallocated_columns_being_dealloced)
        /*0014*/ 	.word	0x00000000


	//----- nvinfo : EIATTR_FRAME_SIZE
	.align		4
.L_22:
        /*0018*/ 	.byte	0x04, 0x11
        /*001a*/ 	.short	(.L_24 - .L_23)
	.align		4
.L_23:
        /*001c*/ 	.word	index@($__internal_1_$__cuda_sm10x_tcgen05_guardrail_trap_phase_invalid_during_alloc)
        /*0020*/ 	.word	0x00000000


	//----- nvinfo : EIATTR_FRAME_SIZE
	.align		4
.L_24:
        /*0024*/ 	.byte	0x04, 0x11
        /*0026*/ 	.short	(.L_26 - .L_25)
	.align		4
.L_25:
        /*0028*/ 	.word	index@($__internal_0_$__cuda_sm10x_tcgen05_guardrail_trap_col_being_dealloced_not_returned_by_alloc)
        /*002c*/ 	.word	0x00000000


	//----- nvinfo : EIATTR_FRAME_SIZE
	.align		4
.L_26:
        /*0030*/ 	.byte	0x04, 0x11
        /*0032*/ 	.short	(.L_28 - .L_27)
	.align		4
.L_27:
        /*0034*/ 	.word	index@(_ZN7cutlass13device_kernelINS_4gemm6kernel13GemmUniversalIN4cute5tupleIJiiiiEEENS1_10collective13CollectiveMmaINS1_35MainloopSm100TmaUmmaWarpSpecializedILi5ELi2ELi4ENS5_IJNS4_1CILi2EEENSA_ILi1EEESC_EEEEENS5_IJNSA_ILi64EEENSA_ILi256EEENSA_ILi128EEEEEEaNS5_IJlSC_lEEEaSJ_NS4_8TiledMMAINS4_8MMA_AtomIJNS4_15SM100_MMA_S8_SSIaaiLi64ELi256ELNS4_4UMMA5MajorE0ELSO_0ELNSN_8SaturateE0EEEEEENS4_6LayoutINS5_IJSC_SC_SC_EEENS5_IJNSA_ILi0EEESU_SU_EEEEENS5_IJNS4_10UnderscoreESX_SX_EEEEENS4_13SM90_TMA_LOADENS4_14ComposedLayoutINS4_7SwizzleILi3ELi4ELi3EEENS4_18smem_ptr_flag_bitsILi8EEENSS_INS5_IJNSA_ILi8EEESH_EEENS5_IJSH_SC_EEEEEEEvNS4_8identityENS4_23SM90_TMA_LOAD_MULTICASTES1A_vS1B_EENS_8epilogue10collective18CollectiveEpilogueINS1E_23Sm100TmaWarpSpecializedILi4ELi2ELi32ELb0ELb0EEEJSI_NS5_IJNSS_ISF_SC_EES1J_EEEaSJ_aSJ_NS1E_6fusion15FusionCallbacksIS1I_NS1L_17LinearCombinationIaiaiLNS_15FloatRoundStyleE2EEESI_S1K_JEEENS4_5SM1004TMEM4LOAD26SM100_TMEM_LOAD_16dp32b32xES10_NS11_INS12_ILi2ELi4ELi3EEES15_NSS_INS5_IJS16_SF_EEENS5_IJSF_SC_EEEEEEENS4_39AutoVectorizingCopyWithAssumedAlignmentILi128EEENS4_14SM90_TMA_STOREES1Z_S21_S21_EEEvvEEEEvNT_6ParamsE)
        /*0038*/ 	.word	0x00000000


	//----- nvinfo : EIATTR_MIN_STACK_SIZE
	.align		4
.L_28:
        /*003c*/ 	.byte	0x04, 0x12
        /*003e*/ 	.short	(.L_30 - .L_29)
	.align		4
.L_29:
        /*0040*/ 	.word	index@(_ZN7cutlass13device_kernelINS_4gemm6kernel13GemmUniversalIN4cute5tupleIJiiiiEEENS1_10collective13CollectiveMmaINS1_35MainloopSm100TmaUmmaWarpSpecializedILi5ELi2ELi4ENS5_IJNS4_1CILi2EEENSA_ILi1EEESC_EEEEENS5_IJNSA_ILi64EEENSA_ILi256EEENSA_ILi128EEEEEEaNS5_IJlSC_lEEEaSJ_NS4_8TiledMMAINS4_8MMA_AtomIJNS4_15SM100_MMA_S8_SSIaaiLi64ELi256ELNS4_4UMMA5MajorE0ELSO_0ELNSN_8SaturateE0EEEEEENS4_6LayoutINS5_IJSC_SC_SC_EEENS5_IJNSA_ILi0EEESU_SU_EEEEENS5_IJNS4_10UnderscoreESX_SX_EEEEENS4_13SM90_TMA_LOADENS4_14ComposedLayoutINS4_7SwizzleILi3ELi4ELi3EEENS4_18smem_ptr_flag_bitsILi8EEENSS_INS5_IJNSA_ILi8EEESH_EEENS5_IJSH_SC_EEEEEEEvNS4_8identityENS4_23SM90_TMA_LOAD_MULTICASTES1A_vS1B_EENS_8epilogue10collective18CollectiveEpilogueINS1E_23Sm100TmaWarpSpecializedILi4ELi2ELi32ELb0ELb0EEEJSI_NS5_IJNSS_ISF_SC_EES1J_EEEaSJ_aSJ_NS1E_6fusion15FusionCallbacksIS1I_NS1L_17LinearCombinationIaiaiLNS_15FloatRoundStyleE2EEESI_S1K_JEEENS4_5SM1004TMEM4LOAD26SM100_TMEM_LOAD_16dp32b32xES10_NS11_INS12_ILi2ELi4ELi3EEES15_NSS_INS5_IJS16_SF_EEENS5_IJSF_SC_EEEEEEENS4_39AutoVectorizingCopyWithAssumedAlignmentILi128EEENS4_14SM90_TMA_STOREES1Z_S21_S21_EEEvvEEEEvNT_6ParamsE)
        /*0044*/ 	.word	0x00000000
.L_30:


//--------------------- .nv.compat                --------------------------
	.section	.nv.compat,"",@"SHT_CUDA_COMPAT_INFO"
	.align	4
        /*0000*/ 	.byte	0x02, 0x09, 0x01, 0x00, 0x02, 0x02, 0x03, 0x00, 0x02, 0x05, 0x06, 0x00, 0x03, 0x07, 0x01, 0x01
        /*0010*/ 	.byte	0x02, 0x03, 0x01, 0x00, 0x02, 0x06, 0x01, 0x00, 0x04, 0x0b, 0x08, 0x00, 0x01, 0x00, 0x00, 0x00
        /*0020*/ 	.byte	0x00, 0x00, 0x00, 0x00


//--------------------- .nv.info._ZN7cutlass13device_kernelINS_4gemm6kernel13GemmUniversalIN4cute5tupleIJiiiiEEENS1_10collective13CollectiveMmaINS1_35MainloopSm100TmaUmmaWarpSpecializedILi5ELi2ELi4ENS5_IJNS4_1CILi2EEENSA_ILi1EEESC_EEEEENS5_IJNSA_ILi64EEENSA_ILi256EEENSA_ILi128EEEEEEaNS5_IJlSC_lEEEaSJ_NS4_8TiledMMAINS4_8MMA_AtomIJNS4_15SM100_MMA_S8_SSIaaiLi64ELi256ELNS4_4UMMA5MajorE0ELSO_0ELNSN_8SaturateE0EEEEEENS4_6LayoutINS5_IJSC_SC_SC_EEENS5_IJNSA_ILi0EEESU_SU_EEEEENS5_IJNS4_10UnderscoreESX_SX_EEEEENS4_13SM90_TMA_LOADENS4_14ComposedLayoutINS4_7SwizzleILi3ELi4ELi3EEENS4_18smem_ptr_flag_bitsILi8EEENSS_INS5_IJNSA_ILi8EEESH_EEENS5_IJSH_SC_EEEEEEEvNS4_8identityENS4_23SM90_TMA_LOAD_MULTICASTES1A_vS1B_EENS_8epilogue10collective18CollectiveEpilogueINS1E_23Sm100TmaWarpSpecializedILi4ELi2ELi32ELb0ELb0EEEJSI_NS5_IJNSS_ISF_SC_EES1J_EEEaSJ_aSJ_NS1E_6fusion15FusionCallbacksIS1I_NS1L_17LinearCombinationIaiaiLNS_15FloatRoundStyleE2EEESI_S1K_JEEENS4_5SM1004TMEM4LOAD26SM100_TMEM_LOAD_16dp32b32xES10_NS11_INS12_ILi2ELi4ELi3EEES15_NSS_INS5_IJS16_SF_EEENS5_IJSF_SC_EEEEEEENS4_39AutoVectorizingCopyWithAssumedAlignmentILi128EEENS4_14SM90_TMA_STOREES1Z_S21_S21_EEEvvEEEEvNT_6ParamsE --------------------------
	.section	.nv.info._ZN7cutlass13device_kernelINS_4gemm6kernel13GemmUniversalIN4cute5tupleIJiiiiEEENS1_10collective13CollectiveMmaINS1_35MainloopSm100TmaUmmaWarpSpecializedILi5ELi2ELi4ENS5_IJNS4_1CILi2EEENSA_ILi1EEESC_EEEEENS5_IJNSA_ILi64EEENSA_ILi256EEENSA_ILi128EEEEEEaNS5_IJlSC_lEEEaSJ_NS4_8TiledMMAINS4_8MMA_AtomIJNS4_15SM100_MMA_S8_SSIaaiLi64ELi256ELNS4_4UMMA5MajorE0ELSO_0ELNSN_8SaturateE0EEEEEENS4_6LayoutINS5_IJSC_SC_SC_EEENS5_IJNSA_ILi0EEESU_SU_EEEEENS5_IJNS4_10UnderscoreESX_SX_EEEEENS4_13SM90_TMA_LOADENS4_14ComposedLayoutINS4_7SwizzleILi3ELi4ELi3EEENS4_18smem_ptr_flag_bitsILi8EEENSS_INS5_IJNSA_ILi8EEESH_EEENS5_IJSH_SC_EEEEEEEvNS4_8identityENS4_23SM90_TMA_LOAD_MULTICASTES1A_vS1B_EENS_8epilogue10collective18CollectiveEpilogueINS1E_23Sm100TmaWarpSpecializedILi4ELi2ELi32ELb0ELb0EEEJSI_NS5_IJNSS_ISF_SC_EES1J_EEEaSJ_aSJ_NS1E_6fusion15FusionCallbacksIS1I_NS1L_17LinearCombinationIaiaiLNS_15FloatRoundStyleE2EEESI_S1K_JEEENS4_5SM1004TMEM4LOAD26SM100_TMEM_LOAD_16dp32b32xES10_NS11_INS12_ILi2ELi4ELi3EEES15_NSS_INS5_IJS16_SF_EEENS5_IJSF_SC_EEEEEEENS4_39AutoVectorizingCopyWithAssumedAlignmentILi128EEENS4_14SM90_TMA_STOREES1Z_S21_S21_EEEvvEEEEvNT_6ParamsE,"",@"SHT_CUDA_INFO"
	.sectionflags	@""
	.align	4


	//----- nvinfo : EIATTR_CUDA_API_VERSION
	.align		4
        /*0000*/ 	.byte	0x04, 0x37
        /*0002*/ 	.short	(.L_32 - .L_31)
.L_31:
        /*0004*/ 	.word	0x00000082


	//----- nvinfo : EIATTR_KPARAM_INFO
	.align		4
.L_32:
        /*0008*/ 	.byte	0x04, 0x17
        /*000a*/ 	.short	(.L_34 - .L_33)
.L_33:
        /*000c*/ 	.word	0x00000000
        /*0010*/ 	.short	0x0000
        /*0012*/ 	.short	0x0000
        /*0014*/ 	.byte	0x00, 0xf0, 0x01, 0x20


	//----- nvinfo : EIATTR_AT_ENTRY_FRAGMENTS
	.align		4
.L_34:
        /*0018*/ 	.byte	0x04, 0x4f
        /*001a*/ 	.short	(.L_36 - .L_35)


	//   ....[0]....
.L_35:
        /*001c*/ 	.word	0x00000006


	//----- nvinfo : EIATTR_RESERVED_SMEM_USED
	.align		4
.L_36:
        /*0020*/ 	.byte	0x01, 0x41
	.zero		2


	//----- nvinfo : EIATTR_SPARSE_MMA_MASK
	.align		4
        /*0024*/ 	.byte	0x03, 0x50
        /*0026*/ 	.short	0x0000


	//----- nvinfo : EIATTR_TCGEN05_1CTA_USED
	.align		4
        /*0028*/ 	.byte	0x01, 0x51
	.zero		2


	//----- nvinfo : EIATTR_MAXREG_COUNT
	.align		4
        /*002c*/ 	.byte	0x03, 0x1b
        /*002e*/ 	.short	0x00ff


	//----- nvinfo : EIATTR_NUM_BARRIERS
	.align		4
        /*0030*/ 	.byte	0x02, 0x4c
        /*0032*/ 	.byte	0x07
	.zero		1


	//----- nvinfo : EIATTR_EXTERNS
	.align		4
        /*0034*/ 	.byte	0x04, 0x0f
        /*0036*/ 	.short	(.L_38 - .L_37)


	//   ....[0]....
	.align		4
.L_37:
        /*0038*/ 	.word	index@(__assertfail)


	//----- nvinfo : EIATTR_MERCURY_ISA_VERSION
	.align		4
.L_38:
        /*003c*/ 	.byte	0x03, 0x5f
        /*003e*/ 	.short	0x0101


	//----- nvinfo : EIATTR_INT_WARP_WIDE_INSTR_OFFSETS
	.align		4
        /*0040*/ 	.byte	0x04, 0x31
        /*0042*/ 	.short	(.L_40 - .L_39)


	//   ....[0]....
.L_39:
        /*0044*/ 	.word	0x00003d70


	//   ....[1]....
        /*0048*/ 	.word	0x00003da0


	//   ....[2]....
        /*004c*/ 	.word	0x00003dc0


	//   ....[3]....
        /*0050*/ 	.word	0x00004990


	//   ....[4]....
        /*0054*/ 	.word	0x000049f0


	//   ....[5]....
        /*0058*/ 	.word	0x00004ae0


	//   ....[6]....
        /*005c*/ 	.word	0x00004b60


	//   ....[7]....
        /*0060*/ 	.word	0x00004c60


	//   ....[8]....
        /*0064*/ 	.word	0x00004cf0


	//   ....[9]....
        /*0068*/ 	.word	0x00004df0


	//   ....[10]....
        /*006c*/ 	.word	0x00004ea0


	//----- nvinfo : EIATTR_COOP_GROUP_MASK_REGIDS
	.align		4
.L_40:
        /*0070*/ 	.byte	0x04, 0x29
        /*0072*/ 	.short	(.L_42 - .L_41)


	//   ....[0]....
.L_41:
        /*0074*/ 	.word	0xffffffff


	//   ....[1]....
        /*0078*/ 	.word	0xffffffff


	//   ....[2]....
        /*007c*/ 	.word	0xffffffff


	//   ....[3]....
        /*0080*/ 	.word	0xffffffff


	//   ....[4]....
        /*0084*/ 	.word	0xffffffff


	//   ....[5]....
        /*0088*/ 	.word	0xffffffff


	//   ....[6]....
        /*008c*/ 	.word	0xffffffff


	//   ....[7]....
        /*0090*/ 	.word	0xffffffff


	//   ....[8]....
        /*0094*/ 	.word	0xffffffff


	//   ....[9]....
        /*0098*/ 	.word	0xffffffff


	//   ....[10]....
        /*009c*/ 	.word	0xffffffff


	//   ....[11]....
        /*00a0*/ 	.word	0xffffffff


	//   ....[12]....
        /*00a4*/ 	.word	0xffffffff


	//   ....[13]....
        /*00a8*/ 	.word	0xffffffff


	//----- nvinfo : EIATTR_COOP_GROUP_INSTR_OFFSETS
	.align		4
.L_42:
        /*00ac*/ 	.byte	0x04, 0x28
        /*00ae*/ 	.short	(.L_44 - .L_43)


	//   ....[0]....
.L_43:
        /*00b0*/ 	.word	0x00000080


	//   ....[1]....
        /*00b4*/ 	.word	0x000004f0


	//   ....[2]....
        /*00b8*/ 	.word	0x000006b0


	//   ....[3]....
        /*00bc*/ 	.word	0x00000850


	//   ....[4]....
        /*00c0*/ 	.word	0x00000950


	//   ....[5]....
        /*00c4*/ 	.word	0x00000ac0


	//   ....[6]....
        /*00c8*/ 	.word	0x00000c60


	//   ....[7]....
        /*00cc*/ 	.word	0x00000e10


	//   ....[8]....
        /*00d0*/ 	.word	0x00002010


	//   ....[9]....
        /*00d4*/ 	.word	0x00002f60


	//   ....[10]....
        /*00d8*/ 	.word	0x00003170


	//   ....[11]....
        /*00dc*/ 	.word	0x000031a0


	//   ....[12]....
        /*00e0*/ 	.word	0x00003c50


	//   ....[13]....
        /*00e4*/ 	.word	0x00003e80


	//----- nvinfo : EIATTR_VRC_CTA_INIT_COUNT
	.align		4
.L_44:
        /*00e8*/ 	.byte	0x02, 0x4a
        /*00ea*/ 	.byte	0x80
	.zero		1


	//----- nvinfo : EIATTR_SYSCALL_OFFSETS
	.align		4
        /*00ec*/ 	.byte	0x04, 0x46
        /*00ee*/ 	.short	(.L_46 - .L_45)


	//   ....[0]....
.L_45:
        /*00f0*/ 	.word	0x00005b30


	//   ....[1]....
        /*00f4*/ 	.word	0x00005c70


	//   ....[2]....
        /*00f8*/ 	.word	0x000064a0


	//   ....[3]....
        /*00fc*/ 	.word	0x00007240


	//   ....[4]....
        /*0100*/ 	.word	0x00007f90


	//   ....[5]....
        /*0104*/ 	.word	0x00008d00


	//----- nvinfo : EIATTR_MBARRIER_INSTR_OFFSETS
	.align		4
.L_46:
        /*0108*/ 	.byte	0x04, 0x39
        /*010a*/ 	.short	(.L_48 - .L_47)


	//   ....[0]....
.L_47:
        /*010c*/ 	.word	0x00000600
        /*0110*/ 	.word	0x000000ff
        /*0114*/ 	.word	0x00000000
        /*0118*/ 	.short	0x0100
        /*011a*/ 	.byte	0x04
	.zero		1


	//   ....[1]....
        /*011c*/ 	.word	0x00000610
        /*0120*/ 	.word	0x000000ff
        /*0124*/ 	.word	0x00000028
        /*0128*/ 	.short	0x0100
        /*012a*/ 	.byte	0x04
	.zero		1


	//   ....[2]....
        /*012c*/ 	.word	0x00000620
        /*0130*/ 	.word	0x000000ff
        /*0134*/ 	.word	0x00000008
        /*0138*/ 	.short	0x0100
        /*013a*/ 	.byte	0x04
	.zero		1


	//   ....[3]....
        /*013c*/ 	.word	0x00000630
        /*0140*/ 	.word	0x000000ff
        /*0144*/ 	.word	0x00000030
        /*0148*/ 	.short	0x0100
        /*014a*/ 	.byte	0x04
	.zero		1


	//   ....[4]....
        /*014c*/ 	.word	0x00000640
        /*0150*/ 	.word	0x000000ff
        /*0154*/ 	.word	0x00000010
        /*0158*/ 	.short	0x0100
        /*015a*/ 	.byte	0x04
	.zero		1


	//   ....[5]....
        /*015c*/ 	.word	0x00000650
        /*0160*/ 	.word	0x000000ff
        /*0164*/ 	.word	0x00000038
        /*0168*/ 	.short	0x0100
        /*016a*/ 	.byte	0x04
	.zero		1


	//   ....[6]....
        /*016c*/ 	.word	0x00000660
        /*0170*/ 	.word	0x000000ff
        /*0174*/ 	.word	0x00000018
        /*0178*/ 	.short	0x0100
        /*017a*/ 	.byte	0x04
	.zero		1


	//   ....[7]....
        /*017c*/ 	.word	0x00000670
        /*0180*/ 	.word	0x000000ff
        /*0184*/ 	.word	0x00000040
        /*0188*/ 	.short	0x0100
        /*018a*/ 	.byte	0x04
	.zero		1


	//   ....[8]....
        /*018c*/ 	.word	0x00000680
        /*0190*/ 	.word	0x000000ff
        /*0194*/ 	.word	0x00000020
        /*0198*/ 	.short	0x0100
        /*019a*/ 	.byte	0x04
	.zero		1


	//   ....[9]....
        /*019c*/ 	.word	0x00000690
        /*01a0*/ 	.word	0x000000ff
        /*01a4*/ 	.word	0x00000048
        /*01a8*/ 	.short	0x0100
        /*01aa*/ 	.byte	0x04
	.zero		1


	//   ....[10]....
        /*01ac*/ 	.word	0x000007c0
        /*01b0*/ 	.word	0x000000ff
        /*01b4*/ 	.word	0x00000050
        /*01b8*/ 	.short	0x0100
        /*01ba*/ 	.byte	0x04
	.zero		1


	//   ....[11]....
        /*01bc*/ 	.word	0x000007d0
        /*01c0*/ 	.word	0x000000ff
        /*01c4*/ 	.word	0x00000070
        /*01c8*/ 	.short	0x0100
        /*01ca*/ 	.byte	0x04
	.zero		1


	//   ....[12]....
        /*01cc*/ 	.word	0x000007e0
        /*01d0*/ 	.word	0x000000ff
        /*01d4*/ 	.word	0x00000058
        /*01d8*/ 	.short	0x0100
        /*01da*/ 	.byte	0x04
	.zero		1


	//   ....[13]....
        /*01dc*/ 	.word	0x000007f0
        /*01e0*/ 	.word	0x000000ff
        /*01e4*/ 	.word	0x00000078
        /*01e8*/ 	.short	0x0100
        /*01ea*/ 	.byte	0x04
	.zero		1


	//   ....[14]....
        /*01ec*/ 	.word	0x00000800
        /*01f0*/ 	.word	0x000000ff
        /*01f4*/ 	.word	0x00000060
        /*01f8*/ 	.short	0x0100
        /*01fa*/ 	.byte	0x04
	.zero		1


	//   ....[15]....
        /*01fc*/ 	.word	0x00000810
        /*0200*/ 	.word	0x000000ff
        /*0204*/ 	.word	0x00000080
        /*0208*/ 	.short	0x0100
        /*020a*/ 	.byte	0x04
	.zero		1


	//   ....[16]....
        /*020c*/ 	.word	0x00000820
        /*0210*/ 	.word	0x000000ff
        /*0214*/ 	.word	0x00000068
        /*0218*/ 	.short	0x0100
        /*021a*/ 	.byte	0x04
	.zero		1


	//   ....[17]....
        /*021c*/ 	.word	0x00000830
        /*0220*/ 	.word	0x000000ff
        /*0224*/ 	.word	0x00000088
        /*0228*/ 	.short	0x0100
        /*022a*/ 	.byte	0x04
	.zero		1


	//   ....[18]....
        /*022c*/ 	.word	0x00000920
        /*0230*/ 	.word	0x000000ff
        /*0234*/ 	.word	0x00000090
        /*0238*/ 	.short	0x0100
        /*023a*/ 	.byte	0x06
	.zero		1


	//   ....[19]....
        /*023c*/ 	.word	0x00000930
        /*0240*/ 	.word	0x000000ff
        /*0244*/ 	.word	0x00000098
        /*0248*/ 	.short	0x0100
        /*024a*/ 	.byte	0x06
	.zero		1


	//   ....[20]....
        /*024c*/ 	.word	0x00000a70
        /*0250*/ 	.word	0x000000ff
        /*0254*/ 	.word	0x000000a0
        /*0258*/ 	.short	0x0100
        /*025a*/ 	.byte	0x06
	.zero		1


	//   ....[21]....
        /*025c*/ 	.word	0x00000a80
        /*0260*/ 	.word	0x000000ff
        /*0264*/ 	.word	0x000000b0
        /*0268*/ 	.short	0x0100
        /*026a*/ 	.byte	0x06
	.zero		1


	//   ....[22]....
        /*026c*/ 	.word	0x00000a90
        /*0270*/ 	.word	0x000000ff
        /*0274*/ 	.word	0x000000a8
        /*0278*/ 	.short	0x0100
        /*027a*/ 	.byte	0x06
	.zero		1


	//   ....[23]....
        /*027c*/ 	.word	0x00000aa0
        /*0280*/ 	.word	0x000000ff
        /*0284*/ 	.word	0x000000b8
        /*0288*/ 	.short	0x0100
        /*028a*/ 	.byte	0x06
	.zero		1


	//   ....[24]....
        /*028c*/ 	.word	0x00000bd0
        /*0290*/ 	.word	0x000000ff
        /*0294*/ 	.word	0x000000c0
        /*0298*/ 	.short	0x0100
        /*029a*/ 	.byte	0x04
	.zero		1


	//   ....[25]....
        /*029c*/ 	.word	0x00000be0
        /*02a0*/ 	.word	0x000000ff
        /*02a4*/ 	.word	0x000000e0
        /*02a8*/ 	.short	0x0100
        /*02aa*/ 	.byte	0x04
	.zero		1


	//   ....[26]....
        /*02ac*/ 	.word	0x00000bf0
        /*02b0*/ 	.word	0x000000ff
        /*02b4*/ 	.word	0x000000c8
        /*02b8*/ 	.short	0x0100
        /*02ba*/ 	.byte	0x04
	.zero		1


	//   ....[27]....
        /*02bc*/ 	.word	0x00000c00
        /*02c0*/ 	.word	0x000000ff
        /*02c4*/ 	.word	0x000000e8
        /*02c8*/ 	.short	0x0100
        /*02ca*/ 	.byte	0x04
	.zero		1


	//   ....[28]....
        /*02cc*/ 	.word	0x00000c10
        /*02d0*/ 	.word	0x000000ff
        /*02d4*/ 	.word	0x000000d0
        /*02d8*/ 	.short	0x0100
        /*02da*/ 	.byte	0x04
	.zero		1


	//   ....[29]....
        /*02dc*/ 	.word	0x00000c20
        /*02e0*/ 	.word	0x000000ff
        /*02e4*/ 	.word	0x000000f0
        /*02e8*/ 	.short	0x0100
        /*02ea*/ 	.byte	0x04
	.zero		1


	//   ....[30]....
        /*02ec*/ 	.word	0x00000c30
        /*02f0*/ 	.word	0x000000ff
        /*02f4*/ 	.word	0x000000d8
        /*02f8*/ 	.short	0x0100
        /*02fa*/ 	.byte	0x04
	.zero		1


	//   ....[31]....
        /*02fc*/ 	.word	0x00000c40
        /*0300*/ 	.word	0x000000ff
        /*0304*/ 	.word	0x000000f8
        /*0308*/ 	.short	0x0100
        /*030a*/ 	.byte	0x04
	.zero		1


	//   ....[32]....
        /*030c*/ 	.word	0x00000d30
        /*0310*/ 	.word	0x000000ff
        /*0314*/ 	.word	0x00000100
        /*0318*/ 	.short	0x0100
        /*031a*/ 	.byte	0x04
	.zero		1


	//   ....[33]....
        /*031c*/ 	.word	0x00000d40
        /*0320*/ 	.word	0x000000ff
        /*0324*/ 	.word	0x00000110
        /*0328*/ 	.short	0x0100
        /*032a*/ 	.byte	0x04
	.zero		1


	//   ....[34]....
        /*032c*/ 	.word	0x00000d50
        /*0330*/ 	.word	0x000000ff
        /*0334*/ 	.word	0x00000108
        /*0338*/ 	.short	0x0100
        /*033a*/ 	.byte	0x04
	.zero		1


	//   ....[35]....
        /*033c*/ 	.word	0x00000d60
        /*0340*/ 	.word	0x000000ff
        /*0344*/ 	.word	0x00000118
        /*0348*/ 	.short	0x0100
        /*034a*/ 	.byte	0x04
	.zero		1


	//   ....[36]....
        /*034c*/ 	.word	0x00001890
        /*0350*/ 	.word	0x00000000
        /*0354*/ 	.word	0x00000110
        /*0358*/ 	.short	0x010a
        /*035a*/ 	.byte	0xff
	.zero		1


	//   ....[37]....
        /*035c*/ 	.word	0x000018c0
        /*0360*/ 	.word	0x00000000
        /*0364*/ 	.word	0x00000100
        /*0368*/ 	.short	0x0101
        /*036a*/ 	.byte	0xff
	.zero		1


	//   ....[38]....
        /*036c*/ 	.word	0x00001990
        /*0370*/ 	.word	0x000000ff
        /*0374*/ 	.word	0x00000028
        /*0378*/ 	.short	0x010a
        /*037a*/ 	.byte	0x04
	.zero		1


	//   ....[39]....
        /*037c*/ 	.word	0x00001a10
        /*0380*/ 	.word	0x000000ff
        /*0384*/ 	.word	0x00000028
        /*0388*/ 	.short	0x010a
        /*038a*/ 	.byte	0x21
	.zero		1


	//   ....[40]....
        /*038c*/ 	.word	0x00001ba0
        /*0390*/ 	.word	0x000000ff
        /*0394*/ 	.word	0x00000028
        /*0398*/ 	.short	0x010a
        /*039a*/ 	.byte	0x08
	.zero		1


	//   ....[41]....
        /*039c*/ 	.word	0x00001cc0
        /*03a0*/ 	.word	0x000000ff
        /*03a4*/ 	.word	0x00000098
        /*03a8*/ 	.short	0x0101
        /*03aa*/ 	.byte	0x06
	.zero		1


	//   ....[42]....
        /*03ac*/ 	.word	0x00001ce0
        /*03b0*/ 	.word	0x000000ff
        /*03b4*/ 	.word	0x00000028
        /*03b8*/ 	.short	0x010a
        /*03ba*/ 	.byte	0x04
	.zero		1


	//   ....[43]....
        /*03bc*/ 	.word	0x00001d60
        /*03c0*/ 	.word	0x000000ff
        /*03c4*/ 	.word	0x00000028
        /*03c8*/ 	.short	0x010a
        /*03ca*/ 	.byte	0x11
	.zero		1


	//   ....[44]....
        /*03cc*/ 	.word	0x00001f70
        /*03d0*/ 	.word	0x000000ff
        /*03d4*/ 	.word	0x00000028
        /*03d8*/ 	.short	0x010a
        /*03da*/ 	.byte	0x07
	.zero		1


	//   ....[45]....
        /*03dc*/ 	.word	0x00002040
        /*03e0*/ 	.word	0x00000003
        /*03e4*/ 	.word	0x000000a0
        /*03e8*/ 	.short	0x010a
        /*03ea*/ 	.byte	0xff
	.zero		1


	//   ....[46]....
        /*03ec*/ 	.word	0x00002190
        /*03f0*/ 	.word	0x00000000
        /*03f4*/ 	.word	0x00000000
        /*03f8*/ 	.short	0x0101
        /*03fa*/ 	.byte	0xff
	.zero		1


	//   ....[47]....
        /*03fc*/ 	.word	0x00002750
        /*0400*/ 	.word	0x000000ff
        /*0404*/ 	.word	0x00000000
        /*0408*/ 	.short	0x010a
        /*040a*/ 	.byte	0x04
	.zero		1


	//   ....[48]....
        /*040c*/ 	.word	0x000027e0
        /*0410*/ 	.word	0x000000ff
        /*0414*/ 	.word	0x00000000
        /*0418*/ 	.short	0x010a
        /*041a*/ 	.byte	0x05
	.zero		1


	//   ....[49]....
        /*041c*/ 	.word	0x00002870
        /*0420*/ 	.word	0x000000ff
        /*0424*/ 	.word	0x00000000
        /*0428*/ 	.short	0x010a
        /*042a*/ 	.byte	0x05
	.zero		1


	//   ....[50]....
        /*042c*/ 	.word	0x00002900
        /*0430*/ 	.word	0x000000ff
        /*0434*/ 	.word	0x00000000
        /*0438*/ 	.short	0x010a
        /*043a*/ 	.byte	0x05
	.zero		1


	//   ....[51]....
        /*043c*/ 	.word	0x000029a0
        /*0440*/ 	.word	0x00000000
        /*0444*/ 	.word	0x00000000
        /*0448*/ 	.short	0x010a
        /*044a*/ 	.byte	0xff
	.zero		1


	//   ....[52]....
        /*044c*/ 	.word	0x00002ac0
        /*0450*/ 	.word	0x00000002
        /*0454*/ 	.word	0x00000100
        /*0458*/ 	.short	0x010a
        /*045a*/ 	.byte	0xff
	.zero		1


	//   ....[53]....
        /*045c*/ 	.word	0x00002b30
        /*0460*/ 	.word	0x00000002
        /*0464*/ 	.word	0x00000000
        /*0468*/ 	.short	0x0101
        /*046a*/ 	.byte	0xff
	.zero		1


	//   ....[54]....
        /*046c*/ 	.word	0x00002b50
        /*0470*/ 	.word	0x000000ff
        /*0474*/ 	.word	0x000000b0
        /*0478*/ 	.short	0x010a
        /*047a*/ 	.byte	0x04
	.zero		1


	//   ....[55]....
        /*047c*/ 	.word	0x00002c70
        /*0480*/ 	.word	0x00000002
        /*0484*/ 	.word	0x000000a0
        /*0488*/ 	.short	0x010a
        /*048a*/ 	.byte	0xff
	.zero		1


	//   ....[56]....
        /*048c*/ 	.word	0x00002d70
        /*0490*/ 	.word	0x00000002
        /*0494*/ 	.word	0x00000000
        /*0498*/ 	.short	0x0101
        /*049a*/ 	.byte	0xff
	.zero		1


	//   ....[57]....
        /*049c*/ 	.word	0x00002e00
        /*04a0*/ 	.word	0x000000ff
        /*04a4*/ 	.word	0x000000b0
        /*04a8*/ 	.short	0x0106
        /*04aa*/ 	.byte	0x04
	.zero		1


	//   ....[58]....
        /*04ac*/ 	.word	0x00002e20
        /*04b0*/ 	.word	0x000000ff
        /*04b4*/ 	.word	0x000000b0
        /*04b8*/ 	.short	0x010a
        /*04ba*/ 	.byte	0x04
	.zero		1


	//   ....[59]....
        /*04bc*/ 	.word	0x00002eb0
        /*04c0*/ 	.word	0x000000ff
        /*04c4*/ 	.word	0x000000b0
        /*04c8*/ 	.short	0x0106
        /*04ca*/ 	.byte	0x07
	.zero		1


	//   ....[60]....
        /*04cc*/ 	.word	0x00002ef0
        /*04d0*/ 	.word	0x00000000
        /*04d4*/ 	.word	0x000000b0
        /*04d8*/ 	.short	0x010a
        /*04da*/ 	.byte	0xff
	.zero		1


	//   ....[61]....
        /*04dc*/ 	.word	0x00003440
        /*04e0*/ 	.word	0x00000000
        /*04e4*/ 	.word	0x000000a0
        /*04e8*/ 	.short	0x010a
        /*04ea*/ 	.byte	0xff
	.zero		1


	//   ....[62]....
        /*04ec*/ 	.word	0x00003540
        /*04f0*/ 	.word	0x00000003
        /*04f4*/ 	.word	0x00000000
        /*04f8*/ 	.short	0x0101
        /*04fa*/ 	.byte	0xff
	.zero		1


	//   ....[63]....
        /*04fc*/ 	.word	0x00003550
        /*0500*/ 	.word	0x000000ff
        /*0504*/ 	.word	0x00000000
        /*0508*/ 	.short	0x010a
        /*050a*/ 	.byte	0x04
	.zero		1


	//   ....[64]....
        /*050c*/ 	.word	0x000035d0
        /*0510*/ 	.word	0x000000ff
        /*0514*/ 	.word	0x000000e0
        /*0518*/ 	.short	0x010a
        /*051a*/ 	.byte	0x1f
	.zero		1


	//   ....[65]....
        /*051c*/ 	.word	0x000036b0
        /*0520*/ 	.word	0x000000ff
        /*0524*/ 	.word	0x00000000
        /*0528*/ 	.short	0x010a
        /*052a*/ 	.byte	0x05
	.zero		1


	//   ....[66]....
        /*052c*/ 	.word	0x000037f0
        /*0530*/ 	.word	0x000000ff
        /*0534*/ 	.word	0x00000000
        /*0538*/ 	.short	0x010a
        /*053a*/ 	.byte	0x04
	.zero		1


	//   ....[67]....
        /*053c*/ 	.word	0x00003a80
        /*0540*/ 	.word	0x000000ff
        /*0544*/ 	.word	0x00000000
        /*0548*/ 	.short	0x010a
        /*054a*/ 	.byte	0x04
	.zero		1


	//   ....[68]....
        /*054c*/ 	.word	0x00003b10
        /*0550*/ 	.word	0x000000ff
        /*0554*/ 	.word	0x00000000
        /*0558*/ 	.short	0x010a
        /*055a*/ 	.byte	0x05
	.zero		1


	//   ....[69]....
        /*055c*/ 	.word	0x00003ba0
        /*0560*/ 	.word	0x000000ff
        /*0564*/ 	.word	0x00000000
        /*0568*/ 	.short	0x010a
        /*056a*/ 	.byte	0x05
	.zero		1


	//   ....[70]....
        /*056c*/ 	.word	0x00003c30
        /*0570*/ 	.word	0x000000ff
        /*0574*/ 	.word	0x00000000
        /*0578*/ 	.short	0x010a
        /*057a*/ 	.byte	0x04
	.zero		1


	//   ....[71]....
        /*057c*/ 	.word	0x00004150
        /*0580*/ 	.word	0x00000008
        /*0584*/ 	.word	0x000000a0
        /*0588*/ 	.short	0x010a
        /*058a*/ 	.byte	0xff
	.zero		1


	//   ....[72]....
        /*058c*/ 	.word	0x000042c0
        /*0590*/ 	.word	0x00000000
        /*0594*/ 	.word	0x00000000
        /*0598*/ 	.short	0x0101
        /*059a*/ 	.byte	0xff
	.zero		1


	//   ....[73]....
        /*059c*/ 	.word	0x000047a0
        /*05a0*/ 	.word	0x000000ff
        /*05a4*/ 	.word	0x00000098
        /*05a8*/ 	.short	0x010a
        /*05aa*/ 	.byte	0x15
	.zero		1


	//   ....[74]....
        /*05ac*/ 	.word	0x00004930
        /*05b0*/ 	.word	0x000000ff
        /*05b4*/ 	.word	0x00000070
        /*05b8*/ 	.short	0x010a
        /*05ba*/ 	.byte	0x15
	.zero		1


	//   ....[75]....
        /*05bc*/ 	.word	0x00004a80
        /*05c0*/ 	.word	0x000000ff
        /*05c4*/ 	.word	0x00000050
        /*05c8*/ 	.short	0x010b
        /*05ca*/ 	.byte	0x15
	.zero		1


	//   ....[76]....
        /*05cc*/ 	.word	0x00004aa0
        /*05d0*/ 	.word	0x000000ff
        /*05d4*/ 	.word	0x00000000
        /*05d8*/ 	.short	0x0101
        /*05da*/ 	.byte	0x04
	.zero		1


	//   ....[77]....
        /*05dc*/ 	.word	0x00004ab0
        /*05e0*/ 	.word	0x000000ff
        /*05e4*/ 	.word	0x00000078
        /*05e8*/ 	.short	0x010a
        /*05ea*/ 	.byte	0x15
	.zero		1


	//   ....[78]....
        /*05ec*/ 	.word	0x00004c00
        /*05f0*/ 	.word	0x000000ff
        /*05f4*/ 	.word	0x00000058
        /*05f8*/ 	.short	0x010b
        /*05fa*/ 	.byte	0x15
	.zero		1


	//   ....[79]....
        /*05fc*/ 	.word	0x00004c20
        /*0600*/ 	.word	0x000000ff
        /*0604*/ 	.word	0x00000000
        /*0608*/ 	.short	0x0101
        /*060a*/ 	.byte	0x04
	.zero		1


	//   ....[80]....
        /*060c*/ 	.word	0x00004c30
        /*0610*/ 	.word	0x000000ff
        /*0614*/ 	.word	0x00000080
        /*0618*/ 	.short	0x010a
        /*061a*/ 	.byte	0x15
	.zero		1


	//   ....[81]....
        /*061c*/ 	.word	0x00004d90
        /*0620*/ 	.word	0x000000ff
        /*0624*/ 	.word	0x00000060
        /*0628*/ 	.short	0x010b
        /*062a*/ 	.byte	0x15
	.zero		1


	//   ....[82]....
        /*062c*/ 	.word	0x00004db0
        /*0630*/ 	.word	0x000000ff
        /*0634*/ 	.word	0x00000000
        /*0638*/ 	.short	0x0101
        /*063a*/ 	.byte	0x04
	.zero		1


	//   ....[83]....
        /*063c*/ 	.word	0x00004dc0
        /*0640*/ 	.word	0x000000ff
        /*0644*/ 	.word	0x00000088
        /*0648*/ 	.short	0x010a
        /*064a*/ 	.byte	0x15
	.zero		1


	//   ....[84]....
        /*064c*/ 	.word	0x00004fc0
        /*0650*/ 	.word	0x000000ff
        /*0654*/ 	.word	0x00000068
        /*0658*/ 	.short	0x010b
        /*065a*/ 	.byte	0x15
	.zero		1


	//   ....[85]....
        /*065c*/ 	.word	0x00004fd0
        /*0660*/ 	.word	0x000000ff
        /*0664*/ 	.word	0x00000000
        /*0668*/ 	.short	0x0101
        /*066a*/ 	.byte	0x2b
	.zero		1


	//   ....[86]....
        /*066c*/ 	.word	0x00005000
        /*0670*/ 	.word	0x000000ff
        /*0674*/ 	.word	0x00000070
        /*0678*/ 	.short	0x010a
        /*067a*/ 	.byte	0x15
	.zero		1


	//   ....[87]....
        /*067c*/ 	.word	0x00005020
        /*0680*/ 	.word	0x000000ff
        /*0684*/ 	.word	0x00000078
        /*0688*/ 	.short	0x010a
        /*068a*/ 	.byte	0x15
	.zero		1


	//   ....[88]....
        /*068c*/ 	.word	0x00005040
        /*0690*/ 	.word	0x000000ff
        /*0694*/ 	.word	0x00000080
        /*0698*/ 	.short	0x010a
        /*069a*/ 	.byte	0x15
	.zero		1


	//   ....[89]....
        /*069c*/ 	.word	0x00005080
        /*06a0*/ 	.word	0x00000000
        /*06a4*/ 	.word	0x00000088
        /*06a8*/ 	.short	0x010a
        /*06aa*/ 	.byte	0xff
	.zero		1


	//   ....[90]....
        /*06ac*/ 	.word	0x000053c0
        /*06b0*/ 	.word	0x00000003
        /*06b4*/ 	.word	0x000000a0
        /*06b8*/ 	.short	0x010a
        /*06ba*/ 	.byte	0xff
	.zero		1


	//   ....[91]....
        /*06bc*/ 	.word	0x00005540
        /*06c0*/ 	.word	0x00000000
        /*06c4*/ 	.word	0x00000000
        /*06c8*/ 	.short	0x0101
        /*06ca*/ 	.byte	0xff
	.zero		1


	//   ....[92]....
        /*06cc*/ 	.word	0x00006060
        /*06d0*/ 	.word	0x00000002
        /*06d4*/ 	.word	0x00000050
        /*06d8*/ 	.short	0x010a
        /*06da*/ 	.byte	0xff
	.zero		1


	//   ....[93]....
        /*06dc*/ 	.word	0x000060a0
        /*06e0*/ 	.word	0x00000034
        /*06e4*/ 	.word	0x000000c0
        /*06e8*/ 	.short	0x010a
        /*06ea*/ 	.byte	0xff
	.zero		1


	//   ....[94]....
        /*06ec*/ 	.word	0x000061e0
        /*06f0*/ 	.word	0x00000002
        /*06f4*/ 	.word	0x00000050
        /*06f8*/ 	.short	0x010a
        /*06fa*/ 	.byte	0xff
	.zero		1


	//   ....[95]....
        /*06fc*/ 	.word	0x00006300
        /*0700*/ 	.word	0x00000000
        /*0704*/ 	.word	0x00000000
        /*0708*/ 	.short	0x0101
        /*070a*/ 	.byte	0xff
	.zero		1


	//   ....[96]....
        /*070c*/ 	.word	0x00006380
        /*0710*/ 	.word	0x00000034
        /*0714*/ 	.word	0x000000c0
        /*0718*/ 	.short	0x010a
        /*071a*/ 	.byte	0xff
	.zero		1


	//   ....[97]....
        /*071c*/ 	.word	0x00006ef0
        /*0720*/ 	.word	0x00000000
        /*0724*/ 	.word	0x00000050
        /*0728*/ 	.short	0x010a
        /*072a*/ 	.byte	0xff
	.zero		1


	//   ....[98]....
        /*072c*/ 	.word	0x00006fa0
        /*0730*/ 	.word	0x00000000
        /*0734*/ 	.word	0x00000050
        /*0738*/ 	.short	0x010a
        /*073a*/ 	.byte	0xff
	.zero		1


	//   ....[99]....
        /*073c*/ 	.word	0x000070c0
        /*0740*/ 	.word	0x00000000
        /*0744*/ 	.word	0x00000000
        /*0748*/ 	.short	0x0101
        /*074a*/ 	.byte	0xff
	.zero		1


	//   ....[100]....
        /*074c*/ 	.word	0x00007c30
        /*0750*/ 	.word	0x00000000
        /*0754*/ 	.word	0x00000050
        /*0758*/ 	.short	0x010a
        /*075a*/ 	.byte	0xff
	.zero		1


	//   ....[101]....
        /*075c*/ 	.word	0x00007ce0
        /*0760*/ 	.word	0x00000000
        /*0764*/ 	.word	0x00000050
        /*0768*/ 	.short	0x010a
        /*076a*/ 	.byte	0xff
	.zero		1


	//   ....[102]....
        /*076c*/ 	.word	0x00007e10
        /*0770*/ 	.word	0x00000000
        /*0774*/ 	.word	0x00000000
        /*0778*/ 	.short	0x0101
        /*077a*/ 	.byte	0xff
	.zero		1


	//   ....[103]....
        /*077c*/ 	.word	0x000089b0
        /*0780*/ 	.word	0x00000000
        /*0784*/ 	.word	0x00000050
        /*0788*/ 	.short	0x010a
        /*078a*/ 	.byte	0xff
	.zero		1


	//   ....[104]....
        /*078c*/ 	.word	0x00008a60
        /*0790*/ 	.word	0x00000000
        /*0794*/ 	.word	0x00000050
        /*0798*/ 	.short	0x010a
        /*079a*/ 	.byte	0xff
	.zero		1


	//   ....[105]....
        /*079c*/ 	.word	0x00008b80
        /*07a0*/ 	.word	0x00000000
        /*07a4*/ 	.word	0x00000000
        /*07a8*/ 	.short	0x0101
        /*07aa*/ 	.byte	0xff
	.zero		1


	//   ....[106]....
        /*07ac*/ 	.word	0x00008f90
        /*07b0*/ 	.word	0x000000ff
        /*07b4*/ 	.word	0x00000000
        /*07b8*/ 	.short	0x0101
        /*07ba*/ 	.byte	0x04
	.zero		1


	//   ....[107]....
        /*07bc*/ 	.word	0x00009890
        /*07c0*/ 	.word	0x00000000
        /*07c4*/ 	.word	0x00000110
        /*07c8*/ 	.short	0x010a
        /*07ca*/ 	.byte	0xff
	.zero		1


	//   ....[108]....
        /*07cc*/ 	.word	0x000098f0
        /*07d0*/ 	.word	0x00000000
        /*07d4*/ 	.word	0x00000028
        /*07d8*/ 	.short	0x010a
        /*07da*/ 	.byte	0xff
	.zero		1


	//   ....[109]....
        /*07dc*/ 	.word	0x00009950
        /*07e0*/ 	.word	0x00000000
        /*07e4*/ 	.word	0x00000028
        /*07e8*/ 	.short	0x010a
        /*07ea*/ 	.byte	0xff
	.zero		1


	//   ....[110]....
        /*07ec*/ 	.word	0x000099a0
        /*07f0*/ 	.word	0x00000003
        /*07f4*/ 	.word	0x000000a0
        /*07f8*/ 	.short	0x010a
        /*07fa*/ 	.byte	0xff
	.zero		1


	//   ....[111]....
        /*07fc*/ 	.word	0x00009a00
        /*0800*/ 	.word	0x00000000
        /*0804*/ 	.word	0x00000000
        /*0808*/ 	.short	0x010a
        /*080a*/ 	.byte	0xff
	.zero		1


	//   ....[112]....
        /*080c*/ 	.word	0x00009a60
        /*0810*/ 	.word	0x00000000
        /*0814*/ 	.word	0x00000000
        /*0818*/ 	.short	0x010a
        /*081a*/ 	.byte	0xff
	.zero		1


	//   ....[113]....
        /*081c*/ 	.word	0x00009ac0
        /*0820*/ 	.word	0x00000000
        /*0824*/ 	.word	0x00000000
        /*0828*/ 	.short	0x010a
        /*082a*/ 	.byte	0xff
	.zero		1


	//   ....[114]....
        /*082c*/ 	.word	0x00009b20
        /*0830*/ 	.word	0x00000000
        /*0834*/ 	.word	0x00000000
        /*0838*/ 	.short	0x010a
        /*083a*/ 	.byte	0xff
	.zero		1


	//   ....[115]....
        /*083c*/ 	.word	0x00009b70
        /*0840*/ 	.word	0x00000002
        /*0844*/ 	.word	0x00000100
        /*0848*/ 	.short	0x010a
        /*084a*/ 	.byte	0xff
	.zero		1


	//   ....[116]....
        /*084c*/ 	.word	0x00009bd0
        /*0850*/ 	.word	0x00000002
        /*0854*/ 	.word	0x000000b0
        /*0858*/ 	.short	0x010a
        /*085a*/ 	.byte	0xff
	.zero		1


	//   ....[117]....
        /*085c*/ 	.word	0x00009c20
        /*0860*/ 	.word	0x00000002
        /*0864*/ 	.word	0x000000a0
        /*0868*/ 	.short	0x010a
        /*086a*/ 	.byte	0xff
	.zero		1


	//   ....[118]....
        /*086c*/ 	.word	0x00009c80
        /*0870*/ 	.word	0x00000000
        /*0874*/ 	.word	0x000000b0
        /*0878*/ 	.short	0x010a
        /*087a*/ 	.byte	0xff
	.zero		1


	//   ....[119]....
        /*087c*/ 	.word	0x00009cd0
        /*0880*/ 	.word	0x00000000
        /*0884*/ 	.word	0x000000a0
        /*0888*/ 	.short	0x010a
        /*088a*/ 	.byte	0xff
	.zero		1


	//   ....[120]....
        /*088c*/ 	.word	0x00009d30
        /*0890*/ 	.word	0x00000002
        /*0894*/ 	.word	0x000000e0
        /*0898*/ 	.short	0x010a
        /*089a*/ 	.byte	0xff
	.zero		1


	//   ....[121]....
        /*089c*/ 	.word	0x00009d90
        /*08a0*/ 	.word	0x00000000
        /*08a4*/ 	.word	0x00000000
        /*08a8*/ 	.short	0x010a
        /*08aa*/ 	.byte	0xff
	.zero		1


	//   ....[122]....
        /*08ac*/ 	.word	0x00009df0
        /*08b0*/ 	.word	0x00000000
        /*08b4*/ 	.word	0x00000000
        /*08b8*/ 	.short	0x010a
        /*08ba*/ 	.byte	0xff
	.zero		1


	//   ....[123]....
        /*08bc*/ 	.word	0x00009e50
        /*08c0*/ 	.word	0x00000000
        /*08c4*/ 	.word	0x00000000
        /*08c8*/ 	.short	0x010a
        /*08ca*/ 	.byte	0xff
	.zero		1


	//   ....[124]....
        /*08cc*/ 	.word	0x00009eb0
        /*08d0*/ 	.word	0x00000000
        /*08d4*/ 	.word	0x00000000
        /*08d8*/ 	.short	0x010a
        /*08da*/ 	.byte	0xff
	.zero		1


	//   ....[125]....
        /*08dc*/ 	.word	0x00009f10
        /*08e0*/ 	.word	0x00000000
        /*08e4*/ 	.word	0x00000000
        /*08e8*/ 	.short	0x010a
        /*08ea*/ 	.byte	0xff
	.zero		1


	//   ....[126]....
        /*08ec*/ 	.word	0x00009f60
        /*08f0*/ 	.word	0x00000008
        /*08f4*/ 	.word	0x000000a0
        /*08f8*/ 	.short	0x010a
        /*08fa*/ 	.byte	0xff
	.zero		1


	//   ....[127]....
        /*08fc*/ 	.word	0x00009fc0
        /*0900*/ 	.word	0x00000000
        /*0904*/ 	.word	0x00000098
        /*0908*/ 	.short	0x010a
        /*090a*/ 	.byte	0xff
	.zero		1


	//   ....[128]....
        /*090c*/ 	.word	0x0000a020
        /*0910*/ 	.word	0x00000000
        /*0914*/ 	.word	0x00000070
        /*0918*/ 	.short	0x010a
        /*091a*/ 	.byte	0xff
	.zero		1


	//   ....[129]....
        /*091c*/ 	.word	0x0000a080
        /*0920*/ 	.word	0x00000000
        /*0924*/ 	.word	0x00000078
        /*0928*/ 	.short	0x010a
        /*092a*/ 	.byte	0xff
	.zero		1


	//   ....[130]....
        /*092c*/ 	.word	0x0000a0e0
        /*0930*/ 	.word	0x00000000
        /*0934*/ 	.word	0x00000080
        /*0938*/ 	.short	0x010a
        /*093a*/ 	.byte	0xff
	.zero		1


	//   ....[131]....
        /*093c*/ 	.word	0x0000a140
        /*0940*/ 	.word	0x00000000
        /*0944*/ 	.word	0x00000088
        /*0948*/ 	.short	0x010a
        /*094a*/ 	.byte	0xff
	.zero		1


	//   ....[132]....
        /*094c*/ 	.word	0x0000a1a0
        /*0950*/ 	.word	0x00000000
        /*0954*/ 	.word	0x00000070
        /*0958*/ 	.short	0x010a
        /*095a*/ 	.byte	0xff
	.zero		1


	//   ....[133]....
        /*095c*/ 	.word	0x0000a200
        /*0960*/ 	.word	0x00000000
        /*0964*/ 	.word	0x00000078
        /*0968*/ 	.short	0x010a
        /*096a*/ 	.byte	0xff
	.zero		1


	//   ....[134]....
        /*096c*/ 	.word	0x0000a260
        /*0970*/ 	.word	0x00000000
        /*0974*/ 	.word	0x00000080
        /*0978*/ 	.short	0x010a
        /*097a*/ 	.byte	0xff
	.zero		1


	//   ....[135]....
        /*097c*/ 	.word	0x0000a2b0
        /*0980*/ 	.word	0x00000003
        /*0984*/ 	.word	0x000000a0
        /*0988*/ 	.short	0x010a
        /*098a*/ 	.byte	0xff
	.zero		1


	//   ....[136]....
        /*098c*/ 	.word	0x0000a300
        /*0990*/ 	.word	0x00000002
        /*0994*/ 	.word	0x00000050
        /*0998*/ 	.short	0x010a
        /*099a*/ 	.byte	0xff
	.zero		1


	//   ....[137]....
        /*099c*/ 	.word	0x0000a350
        /*09a0*/ 	.word	0x00000034
        /*09a4*/ 	.word	0x000000c0
        /*09a8*/ 	.short	0x010a
        /*09aa*/ 	.byte	0xff
	.zero		1


	//   ....[138]....
        /*09ac*/ 	.word	0x0000a3a0
        /*09b0*/ 	.word	0x00000000
        /*09b4*/ 	.word	0x00000050
        /*09b8*/ 	.short	0x010a
        /*09ba*/ 	.byte	0xff
	.zero		1


	//   ....[139]....
        /*09bc*/ 	.word	0x0000a3f0
        /*09c0*/ 	.word	0x00000000
        /*09c4*/ 	.word	0x00000050
        /*09c8*/ 	.short	0x010a
        /*09ca*/ 	.byte	0xff
	.zero		1


	//   ....[140]....
        /*09cc*/ 	.word	0x0000a440
        /*09d0*/ 	.word	0x00000000
        /*09d4*/ 	.word	0x00000050
        /*09d8*/ 	.short	0x010a
        /*09da*/ 	.byte	0xff
	.zero		1


	//----- nvinfo : EIATTR_NUM_MBARRIERS
	.align		4
.L_48:
        /*09dc*/ 	.byte	0x03, 0x38
        /*09de*/ 	.short	0x0024


	//----- nvinfo : EIATTR_EXIT_INSTR_OFFSETS
	.align		4
        /*09e0*/ 	.byte	0x04, 0x1c
        /*09e2*/ 	.short	(.L_50 - .L_49)


	//   ....[0]....
.L_49:
        /*09e4*/ 	.word	0x000029d0


	//   ....[1]....
        /*09e8*/ 	.word	0x00002ec0


	//   ....[2]....
        /*09ec*/ 	.word	0x00002f20


	//   ....[3]....
        /*09f0*/ 	.word	0x00003e90


	//   ....[4]....
        /*09f4*/ 	.word	0x000050b0


	//   ....[5]....
        /*09f8*/ 	.word	0x000050f0


	//   ....[6]....
        /*09fc*/ 	.word	0x00009880


	//----- nvinfo : EIATTR_MAX_THREADS
	.align		4
.L_50:
        /*0a00*/ 	.byte	0x04, 0x05
        /*0a02*/ 	.short	(.L_52 - .L_51)
.L_51:
        /*0a04*/ 	.word	0x00000100
        /*0a08*/ 	.word	0x00000001
        /*0a0c*/ 	.word	0x00000001


	//----- nvinfo : EIATTR_CRS_STACK_SIZE
	.align		4
.L_52:
        /*0a10*/ 	.byte	0x04, 0x1e
        /*0a12*/ 	.short	(.L_54 - .L_53)
.L_53:
        /*0a14*/ 	.word	0x00000000


	//----- nvinfo : EIATTR_CBANK_PARAM_SIZE
	.align		4
.L_54:
        /*0a18*/ 	.byte	0x03, 0x19
        /*0a1a*/ 	.short	0x0800


	//----- nvinfo : EIATTR_PARAM_CBANK
	.align		4
        /*0a1c*/ 	.byte	0x04, 0x0a
        /*0a1e*/ 	.short	(.L_56 - .L_55)
	.align		4
.L_55:
        /*0a20*/ 	.word	index@(.nv.constant0._ZN7cutlass13device_kernelINS_4gemm6kernel13GemmUniversalIN4cute5tupleIJiiiiEEENS1_10collective13CollectiveMmaINS1_35MainloopSm100TmaUmmaWarpSpecializedILi5ELi2ELi4ENS5_IJNS4_1CILi2EEENSA_ILi1EEESC_EEEEENS5_IJNSA_ILi64EEENSA_ILi256EEENSA_ILi128EEEEEEaNS5_IJlSC_lEEEaSJ_NS4_8TiledMMAINS4_8MMA_AtomIJNS4_15SM100_MMA_S8_SSIaaiLi64ELi256ELNS4_4UMMA5MajorE0ELSO_0ELNSN_8SaturateE0EEEEEENS4_6LayoutINS5_IJSC_SC_SC_EEENS5_IJNSA_ILi0EEESU_SU_EEEEENS5_IJNS4_10UnderscoreESX_SX_EEEEENS4_13SM90_TMA_LOADENS4_14ComposedLayoutINS4_7SwizzleILi3ELi4ELi3EEENS4_18smem_ptr_flag_bitsILi8EEENSS_INS5_IJNSA_ILi8EEESH_EEENS5_IJSH_SC_EEEEEEEvNS4_8identityENS4_23SM90_TMA_LOAD_MULTICASTES1A_vS1B_EENS_8epilogue10collective18CollectiveEpilogueINS1E_23Sm100TmaWarpSpecializedILi4ELi2ELi32ELb0ELb0EEEJSI_NS5_IJNSS_ISF_SC_EES1J_EEEaSJ_aSJ_NS1E_6fusion15FusionCallbacksIS1I_NS1L_17LinearCombinationIaiaiLNS_15FloatRoundStyleE2EEESI_S1K_JEEENS4_5SM1004TMEM4LOAD26SM100_TMEM_LOAD_16dp32b32xES10_NS11_INS12_ILi2ELi4ELi3EEES15_NSS_INS5_IJS16_SF_EEENS5_IJSF_SC_EEEEEEENS4_39AutoVectorizingCopyWithAssumedAlignmentILi128EEENS4_14SM90_TMA_STOREES1Z_S21_S21_EEEvvEEEEvNT_6ParamsE)
        /*0a24*/ 	.short	0x0380
        /*0a26*/ 	.short	0x0800


	//----- nvinfo : EIATTR_SW_WAR
	.align		4
.L_56:
        /*0a28*/ 	.byte	0x04, 0x36
        /*0a2a*/ 	.short	(.L_58 - .L_57)
.L_57:
        /*0a2c*/ 	.word	0x00000008
.L_58:


//--------------------- .nv.callgraph             --------------------------
	.section	.nv.callgraph,"",@"SHT_CUDA_CALLGRAPH"
	.align	4
	.sectionentsize	8
	.align		4
        /*0000*/ 	.word	0x00000000
	.align		4
        /*0004*/ 	.word	0xffffffff
	.align		4
        /*0008*/ 	.word	index@(_ZN7cutlass13device_kernelINS_4gemm6kernel13GemmUniversalIN4cute5tupleIJiiiiEEENS1_10collective13CollectiveMmaINS1_35MainloopSm100TmaUmmaWarpSpecializedILi5ELi2ELi4ENS5_IJNS4_1CILi2EEENSA_ILi1EEESC_EEEEENS5_IJNSA_ILi64EEENSA_ILi256EEENSA_ILi128EEEEEEaNS5_IJlSC_lEEEaSJ_NS4_8TiledMMAINS4_8MMA_AtomIJNS4_15SM100_MMA_S8_SSIaaiLi64ELi256ELNS4_4UMMA5MajorE0ELSO_0ELNSN_8SaturateE0EEEEEENS4_6LayoutINS5_IJSC_SC_SC_EEENS5_IJNSA_ILi0EEESU_SU_EEEEENS5_IJNS4_10UnderscoreESX_SX_EEEEENS4_13SM90_TMA_LOADENS4_14ComposedLayoutINS4_7SwizzleILi3ELi4ELi3EEENS4_18smem_ptr_flag_bitsILi8EEENSS_INS5_IJNSA_ILi8EEESH_EEENS5_IJSH_SC_EEEEEEEvNS4_8identityENS4_23SM90_TMA_LOAD_MULTICASTES1A_vS1B_EENS_8epilogue10collective18CollectiveEpilogueINS1E_23Sm100TmaWarpSpecializedILi4ELi2ELi32ELb0ELb0EEEJSI_NS5_IJNSS_ISF_SC_EES1J_EEEaSJ_aSJ_NS1E_6fusion15FusionCallbacksIS1I_NS1L_17LinearCombinationIaiaiLNS_15FloatRoundStyleE2EEESI_S1K_JEEENS4_5SM1004TMEM4LOAD26SM100_TMEM_LOAD_16dp32b32xES10_NS11_INS12_ILi2ELi4ELi3EEES15_NSS_INS5_IJS16_SF_EEENS5_IJSF_SC_EEEEEEENS4_39AutoVectorizingCopyWithAssumedAlignmentILi128EEENS4_14SM90_TMA_STOREES1Z_S21_S21_EEEvvEEEEvNT_6ParamsE)
	.align		4
        /*000c*/ 	.word	index@(__assertfail)
	.align		4
        /*0010*/ 	.word	0x00000000
	.align		4
        /*0014*/ 	.word	0xfffffffe
	.align		4
        /*0018*/ 	.word	0x00000000
	.align		4
        /*001c*/ 	.word	0xfffffffd
	.align		4
        /*0020*/ 	.word	0x00000000
	.align		4
        /*0024*/ 	.word	0xfffffffc


//--------------------- .nv.constant4             --------------------------
	.section	.nv.constant4,"a",@progbits
	.align	8
	.align		8
.nv.constant4:
        /*0000*/ 	.dword	__assertfail
	.align		8
        /*0008*/ 	.dword	__unnamed_1
	.align		8
        /*0010*/ 	.dword	__unnamed_2
	.align		8
        /*0018*/ 	.dword	__unnamed_3
	.align		8
        /*0020*/ 	.dword	_ZN40_INTERNAL_e588242e_4_k_cu_db999cb5_109614cuda3std3__45__cpo5beginE
	.align		8
        /*0028*/ 	.dword	_ZN40_INTERNAL_e588242e_4_k_cu_db999cb5_109614cuda3std3__45__cpo3endE
	.align		8
        /*0030*/ 	.dword	_ZN40_INTERNAL_e588242e_4_k_cu_db999cb5_109614cuda3std3__45__cpo6cbeginE
	.align		8
        /*0038*/ 	.dword	_ZN40_INTERNAL_e588242e_4_k_cu_db999cb5_109614cuda3std3__45__cpo4cendE
	.align		8
        /*0040*/ 	.dword	_ZN40_INTERNAL_e588242e_4_k_cu_db999cb5_109614cuda3std3__442_GLOBAL__N__e588242e_4_k_cu_db999cb5_109616ignoreE
	.align		8
        /*0048*/ 	.dword	_ZN40_INTERNAL_e588242e_4_k_cu_db999cb5_109614cuda3std3__419piecewise_constructE
	.align		8
        /*0050*/ 	.dword	_ZN40_INTERNAL_e588242e_4_k_cu_db999cb5_109614cuda3std3__48in_placeE
	.align		8
        /*0058*/ 	.dword	_ZN40_INTERNAL_e588242e_4_k_cu_db999cb5_109614cuda3std6ranges3__45__cpo4swapE
	.align		8
        /*0060*/ 	.dword	_ZN40_INTERNAL_e588242e_4_k_cu_db999cb5_109614cuda3std6ranges3__45__cpo9iter_moveE
	.align		8
        /*0068*/ 	.dword	_ZN40_INTERNAL_e588242e_4_k_cu_db999cb5_109614cute7productE
	.align		8
        /*0070*/ 	.dword	_ZN40_INTERNAL_e588242e_4_k_cu_db999cb5_109614cute1_E
	.align		8
        /*0078*/ 	.dword	$str$25
	.align		8
        /*0080*/ 	.dword	$str$26
	.align		8
        /*0088*/ 	.dword	$str$27
	.align		8
        /*0090*/ 	.dword	$str$28


//--------------------- .text._ZN7cutlass13device_kernelINS_4gemm6kernel13GemmUniversalIN4cute5tupleIJiiiiEEENS1_10collective13CollectiveMmaINS1_35MainloopSm100TmaUmmaWarpSpecializedILi5ELi2ELi4ENS5_IJNS4_1CILi2EEENSA_ILi1EEESC_EEEEENS5_IJNSA_ILi64EEENSA_ILi256EEENSA_ILi128EEEEEEaNS5_IJlSC_lEEEaSJ_NS4_8TiledMMAINS4_8MMA_AtomIJNS4_15SM100_MMA_S8_SSIaaiLi64ELi256ELNS4_4UMMA5MajorE0ELSO_0ELNSN_8SaturateE0EEEEEENS4_6LayoutINS5_IJSC_SC_SC_EEENS5_IJNSA_ILi0EEESU_SU_EEEEENS5_IJNS4_10UnderscoreESX_SX_EEEEENS4_13SM90_TMA_LOADENS4_14ComposedLayoutINS4_7SwizzleILi3ELi4ELi3EEENS4_18smem_ptr_flag_bitsILi8EEENSS_INS5_IJNSA_ILi8EEESH_EEENS5_IJSH_SC_EEEEEEEvNS4_8identityENS4_23SM90_TMA_LOAD_MULTICASTES1A_vS1B_EENS_8epilogue10collective18CollectiveEpilogueINS1E_23Sm100TmaWarpSpecializedILi4ELi2ELi32ELb0ELb0EEEJSI_NS5_IJNSS_ISF_SC_EES1J_EEEaSJ_aSJ_NS1E_6fusion15FusionCallbacksIS1I_NS1L_17LinearCombinationIaiaiLNS_15FloatRoundStyleE2EEESI_S1K_JEEENS4_5SM1004TMEM4LOAD26SM100_TMEM_LOAD_16dp32b32xES10_NS11_INS12_ILi2ELi4ELi3EEES15_NSS_INS5_IJS16_SF_EEENS5_IJSF_SC_EEEEEEENS4_39AutoVectorizingCopyWithAssumedAlignmentILi128EEENS4_14SM90_TMA_STOREES1Z_S21_S21_EEEvvEEEEvNT_6ParamsE --------------------------
	.section	.text._ZN7cutlass13device_kernelINS_4gemm6kernel13GemmUniversalIN4cute5tupleIJiiiiEEENS1_10collective13CollectiveMmaINS1_35MainloopSm100TmaUmmaWarpSpecializedILi5ELi2ELi4ENS5_IJNS4_1CILi2EEENSA_ILi1EEESC_EEEEENS5_IJNSA_ILi64EEENSA_ILi256EEENSA_ILi128EEEEEEaNS5_IJlSC_lEEEaSJ_NS4_8TiledMMAINS4_8MMA_AtomIJNS4_15SM100_MMA_S8_SSIaaiLi64ELi256ELNS4_4UMMA5MajorE0ELSO_0ELNSN_8SaturateE0EEEEEENS4_6LayoutINS5_IJSC_SC_SC_EEENS5_IJNSA_ILi0EEESU_SU_EEEEENS5_IJNS4_10UnderscoreESX_SX_EEEEENS4_13SM90_TMA_LOADENS4_14ComposedLayoutINS4_7SwizzleILi3ELi4ELi3EEENS4_18smem_ptr_flag_bitsILi8EEENSS_INS5_IJNSA_ILi8EEESH_EEENS5_IJSH_SC_EEEEEEEvNS4_8identityENS4_23SM90_TMA_LOAD_MULTICASTES1A_vS1B_EENS_8epilogue10collective18CollectiveEpilogueINS1E_23Sm100TmaWarpSpecializedILi4ELi2ELi32ELb0ELb0EEEJSI_NS5_IJNSS_ISF_SC_EES1J_EEEaSJ_aSJ_NS1E_6fusion15FusionCallbacksIS1I_NS1L_17LinearCombinationIaiaiLNS_15FloatRoundStyleE2EEESI_S1K_JEEENS4_5SM1004TMEM4LOAD26SM100_TMEM_LOAD_16dp32b32xES10_NS11_INS12_ILi2ELi4ELi3EEES15_NSS_INS5_IJS16_SF_EEENS5_IJSF_SC_EEEEEEENS4_39AutoVectorizingCopyWithAssumedAlignmentILi128EEENS4_14SM90_TMA_STOREES1Z_S21_S21_EEEvvEEEEvNT_6ParamsE,"ax",@progbits
	.align	128
.text._ZN7cutlass13device_kernelINS_4gemm6kernel13GemmUniversalIN4cute5tupleIJiiiiEEENS1_10collective13CollectiveMmaINS1_35MainloopSm100TmaUmmaWarpSpecializedILi5ELi2ELi4ENS5_IJNS4_1CILi2EEENSA_ILi1EEESC_EEEEENS5_IJNSA_ILi64EEENSA_ILi256EEENSA_ILi128EEEEEEaNS5_IJlSC_lEEEaSJ_NS4_8TiledMMAINS4_8MMA_AtomIJNS4_15SM100_MMA_S8_SSIaaiLi64ELi256ELNS4_4UMMA5MajorE0ELSO_0ELNSN_8SaturateE0EEEEEENS4_6LayoutINS5_IJSC_SC_SC_EEENS5_IJNSA_ILi0EEESU_SU_EEEEENS5_IJNS4_10UnderscoreESX_SX_EEEEENS4_13SM90_TMA_LOADENS4_14ComposedLayoutINS4_7SwizzleILi3ELi4ELi3EEENS4_18smem_ptr_flag_bitsILi8EEENSS_INS5_IJNSA_ILi8EEESH_EEENS5_IJSH_SC_EEEEEEEvNS4_8identityENS4_23SM90_TMA_LOAD_MULTICASTES1A_vS1B_EENS_8epilogue10collective18CollectiveEpilogueINS1E_23Sm100TmaWarpSpecializedILi4ELi2ELi32ELb0ELb0EEEJSI_NS5_IJNSS_ISF_SC_EES1J_EEEaSJ_aSJ_NS1E_6fusion15FusionCallbacksIS1I_NS1L_17LinearCombinationIaiaiLNS_15FloatRoundStyleE2EEESI_S1K_JEEENS4_5SM1004TMEM4LOAD26SM100_TMEM_LOAD_16dp32b32xES10_NS11_INS12_ILi2ELi4ELi3EEES15_NSS_INS5_IJS16_SF_EEENS5_IJSF_SC_EEEEEEENS4_39AutoVectorizingCopyWithAssumedAlignmentILi128EEENS4_14SM90_TMA_STOREES1Z_S21_S21_EEEvvEEEEvNT_6ParamsE:
        .type           _ZN7cutlass13device_kernelINS_4gemm6kernel13GemmUniversalIN4cute5tupleIJiiiiEEENS1_10collective13CollectiveMmaINS1_35MainloopSm100TmaUmmaWarpSpecializedILi5ELi2ELi4ENS5_IJNS4_1CILi2EEENSA_ILi1EEESC_EEEEENS5_IJNSA_ILi64EEENSA_ILi256EEENSA_ILi128EEEEEEaNS5_IJlSC_lEEEaSJ_NS4_8TiledMMAINS4_8MMA_AtomIJNS4_15SM100_MMA_S8_SSIaaiLi64ELi256ELNS4_4UMMA5MajorE0ELSO_0ELNSN_8SaturateE0EEEEEENS4_6LayoutINS5_IJSC_SC_SC_EEENS5_IJNSA_ILi0EEESU_SU_EEEEENS5_IJNS4_10UnderscoreESX_SX_EEEEENS4_13SM90_TMA_LOADENS4_14ComposedLayoutINS4_7SwizzleILi3ELi4ELi3EEENS4_18smem_ptr_flag_bitsILi8EEENSS_INS5_IJNSA_ILi8EEESH_EEENS5_IJSH_SC_EEEEEEEvNS4_8identityENS4_23SM90_TMA_LOAD_MULTICASTES1A_vS1B_EENS_8epilogue10collective18CollectiveEpilogueINS1E_23Sm100TmaWarpSpecializedILi4ELi2ELi32ELb0ELb0EEEJSI_NS5_IJNSS_ISF_SC_EES1J_EEEaSJ_aSJ_NS1E_6fusion15FusionCallbacksIS1I_NS1L_17LinearCombinationIaiaiLNS_15FloatRoundStyleE2EEESI_S1K_JEEENS4_5SM1004TMEM4LOAD26SM100_TMEM_LOAD_16dp32b32xES10_NS11_INS12_ILi2ELi4ELi3EEES15_NSS_INS5_IJS16_SF_EEENS5_IJSF_SC_EEEEEEENS4_39AutoVectorizingCopyWithAssumedAlignmentILi128EEENS4_14SM90_TMA_STOREES1Z_S21_S21_EEEvvEEEEvNT_6ParamsE,@function
        .size           _ZN7cutlass13device_kernelINS_4gemm6kernel13GemmUniversalIN4cute5tupleIJiiiiEEENS1_10collective13CollectiveMmaINS1_35MainloopSm100TmaUmmaWarpSpecializedILi5ELi2ELi4ENS5_IJNS4_1CILi2EEENSA_ILi1EEESC_EEEEENS5_IJNSA_ILi64EEENSA_ILi256EEENSA_ILi128EEEEEEaNS5_IJlSC_lEEEaSJ_NS4_8TiledMMAINS4_8MMA_AtomIJNS4_15SM100_MMA_S8_SSIaaiLi64ELi256ELNS4_4UMMA5MajorE0ELSO_0ELNSN_8SaturateE0EEEEEENS4_6LayoutINS5_IJSC_SC_SC_EEENS5_IJNSA_ILi0EEESU_SU_EEEEENS5_IJNS4_10UnderscoreESX_SX_EEEEENS4_13SM90_TMA_LOADENS4_14ComposedLayoutINS4_7SwizzleILi3ELi4ELi3EEENS4_18smem_ptr_flag_bitsILi8EEENSS_INS5_IJNSA_ILi8EEESH_EEENS5_IJSH_SC_EEEEEEEvNS4_8identityENS4_23SM90_TMA_LOAD_MULTICASTES1A_vS1B_EENS_8epilogue10collective18CollectiveEpilogueINS1E_23Sm100TmaWarpSpecializedILi4ELi2ELi32ELb0ELb0EEEJSI_NS5_IJNSS_ISF_SC_EES1J_EEEaSJ_aSJ_NS1E_6fusion15FusionCallbacksIS1I_NS1L_17LinearCombinationIaiaiLNS_15FloatRoundStyleE2EEESI_S1K_JEEENS4_5SM1004TMEM4LOAD26SM100_TMEM_LOAD_16dp32b32xES10_NS11_INS12_ILi2ELi4ELi3EEES15_NSS_INS5_IJS16_SF_EEENS5_IJSF_SC_EEEEEEENS4_39AutoVectorizingCopyWithAssumedAlignmentILi128EEENS4_14SM90_TMA_STOREES1Z_S21_S21_EEEvvEEEEvNT_6ParamsE,(.L_x_180 - _ZN7cutlass13device_kernelINS_4gemm6kernel13GemmUniversalIN4cute5tupleIJiiiiEEENS1_10collective13CollectiveMmaINS1_35MainloopSm100TmaUmmaWarpSpecializedILi5ELi2ELi4ENS5_IJNS4_1CILi2EEENSA_ILi1EEESC_EEEEENS5_IJNSA_ILi64EEENSA_ILi256EEENSA_ILi128EEEEEEaNS5_IJlSC_lEEEaSJ_NS4_8TiledMMAINS4_8MMA_AtomIJNS4_15SM100_MMA_S8_SSIaaiLi64ELi256ELNS4_4UMMA5MajorE0ELSO_0ELNSN_8SaturateE0EEEEEENS4_6LayoutINS5_IJSC_SC_SC_EEENS5_IJNSA_ILi0EEESU_SU_EEEEENS5_IJNS4_10UnderscoreESX_SX_EEEEENS4_13SM90_TMA_LOADENS4_14ComposedLayoutINS4_7SwizzleILi3ELi4ELi3EEENS4_18smem_ptr_flag_bitsILi8EEENSS_INS5_IJNSA_ILi8EEESH_EEENS5_IJSH_SC_EEEEEEEvNS4_8identityENS4_23SM90_TMA_LOAD_MULTICASTES1A_vS1B_EENS_8epilogue10collective18CollectiveEpilogueINS1E_23Sm100TmaWarpSpecializedILi4ELi2ELi32ELb0ELb0EEEJSI_NS5_IJNSS_ISF_SC_EES1J_EEEaSJ_aSJ_NS1E_6fusion15FusionCallbacksIS1I_NS1L_17LinearCombinationIaiaiLNS_15FloatRoundStyleE2EEESI_S1K_JEEENS4_5SM1004TMEM4LOAD26SM100_TMEM_LOAD_16dp32b32xES10_NS11_INS12_ILi2ELi4ELi3EEES15_NSS_INS5_IJS16_SF_EEENS5_IJSF_SC_EEEEEEENS4_39AutoVectorizingCopyWithAssumedAlignmentILi128EEENS4_14SM90_TMA_STOREES1Z_S21_S21_EEEvvEEEEvNT_6ParamsE)
        .other          _ZN7cutlass13device_kernelINS_4gemm6kernel13GemmUniversalIN4cute5tupleIJiiiiEEENS1_10collective13CollectiveMmaINS1_35MainloopSm100TmaUmmaWarpSpecializedILi5ELi2ELi4ENS5_IJNS4_1CILi2EEENSA_ILi1EEESC_EEEEENS5_IJNSA_ILi64EEENSA_ILi256EEENSA_ILi128EEEEEEaNS5_IJlSC_lEEEaSJ_NS4_8TiledMMAINS4_8MMA_AtomIJNS4_15SM100_MMA_S8_SSIaaiLi64ELi256ELNS4_4UMMA5MajorE0ELSO_0ELNSN_8SaturateE0EEEEEENS4_6LayoutINS5_IJSC_SC_SC_EEENS5_IJNSA_ILi0EEESU_SU_EEEEENS5_IJNS4_10UnderscoreESX_SX_EEEEENS4_13SM90_TMA_LOADENS4_14ComposedLayoutINS4_7SwizzleILi3ELi4ELi3EEENS4_18smem_ptr_flag_bitsILi8EEENSS_INS5_IJNSA_ILi8EEESH_EEENS5_IJSH_SC_EEEEEEEvNS4_8identityENS4_23SM90_TMA_LOAD_MULTICASTES1A_vS1B_EENS_8epilogue10collective18CollectiveEpilogueINS1E_23Sm100TmaWarpSpecializedILi4ELi2ELi32ELb0ELb0EEEJSI_NS5_IJNSS_ISF_SC_EES1J_EEEaSJ_aSJ_NS1E_6fusion15FusionCallbacksIS1I_NS1L_17LinearCombinationIaiaiLNS_15FloatRoundStyleE2EEESI_S1K_JEEENS4_5SM1004TMEM4LOAD26SM100_TMEM_LOAD_16dp32b32xES10_NS11_INS12_ILi2ELi4ELi3EEES15_NSS_INS5_IJS16_SF_EEENS5_IJSF_SC_EEEEEEENS4_39AutoVectorizingCopyWithAssumedAlignmentILi128EEENS4_14SM90_TMA_STOREES1Z_S21_S21_EEEvvEEEEvNT_6ParamsE,@"STO_CUDA_ENTRY STV_DEFAULT"
_ZN7cutlass13device_kernelINS_4gemm6kernel13GemmUniversalIN4cute5tupleIJiiiiEEENS1_10collective13CollectiveMmaINS1_35MainloopSm100TmaUmmaWarpSpecializedILi5ELi2ELi4ENS5_IJNS4_1CILi2EEENSA_ILi1EEESC_EEEEENS5_IJNSA_ILi64EEENSA_ILi256EEENSA_ILi128EEEEEEaNS5_IJlSC_lEEEaSJ_NS4_8TiledMMAINS4_8MMA_AtomIJNS4_15SM100_MMA_S8_SSIaaiLi64ELi256ELNS4_4UMMA5MajorE0ELSO_0ELNSN_8SaturateE0EEEEEENS4_6LayoutINS5_IJSC_SC_SC_EEENS5_IJNSA_ILi0EEESU_SU_EEEEENS5_IJNS4_10UnderscoreESX_SX_EEEEENS4_13SM90_TMA_LOADENS4_14ComposedLayoutINS4_7SwizzleILi3ELi4ELi3EEENS4_18smem_ptr_flag_bitsILi8EEENSS_INS5_IJNSA_ILi8EEESH_EEENS5_IJSH_SC_EEEEEEEvNS4_8identityENS4_23SM90_TMA_LOAD_MULTICASTES1A_vS1B_EENS_8epilogue10collective18CollectiveEpilogueINS1E_23Sm100TmaWarpSpecializedILi4ELi2ELi32ELb0ELb0EEEJSI_NS5_IJNSS_ISF_SC_EES1J_EEEaSJ_aSJ_NS1E_6fusion15FusionCallbacksIS1I_NS1L_17LinearCombinationIaiaiLNS_15FloatRoundStyleE2EEESI_S1K_JEEENS4_5SM1004TMEM4LOAD26SM100_TMEM_LOAD_16dp32b32xES10_NS11_INS12_ILi2ELi4ELi3EEES15_NSS_INS5_IJS16_SF_EEENS5_IJSF_SC_EEEEEEENS4_39AutoVectorizingCopyWithAssumedAlignmentILi128EEENS4_14SM90_TMA_STOREES1Z_S21_S21_EEEvvEEEEvNT_6ParamsE:
[----:B------:R-:W1:Y:S01]  /*0000*/  LDC R1, c[0x0][0x37c] ;  /* 0x0000df00ff017b82 */ /* 0x000e620000000800 */
[----:B------:R-:W2:Y:S01]  /*0010*/  S2R R85, SR_TID.X ;  /* 0x0000000000557919 */ /* 0x000ea20000002100 */
[----:B------:R-:W3:Y:S01]  /*0020*/  LDCU.64 UR8, c[0x0][0x890] ;  /* 0x00011200ff0877ac */ /* 0x000ee20008000a00 */
[----:B------:R-:W-:Y:S02]  /*0030*/  PRMT R74, RZ, 0x7610, R74 ;  /* 0x00007610ff4a7816 */ /* 0x000fe4000000004a */
[----:B------:R-:W-:Y:S01]  /*0040*/  ELECT P3, URZ, PT ;  /* 0x0000000000ff782f */ /* 0x000fe20003860000 */
[----:B---3--:R-:W-:-:S04]  /*0050*/  UISETP.NE.U32.AND UP0, UPT, UR8, URZ, UPT ;  /* 0x000000ff0800728c */ /* 0x008fc8000bf05070 */
[----:B------:R-:W-:Y:S01]  /*0060*/  UISETP.NE.AND.EX UP0, UPT, UR9, URZ, UPT, UP0 ;  /* 0x000000ff0900728c */ /* 0x000fe2000bf05300 */
[----:B--2---:R-:W-:-:S05]  /*0070*/  SHF.R.U32.HI R75, RZ, 0x5, R85 ;  /* 0x00000005ff4b7819 */ /* 0x004fca0000011655 */
[----:B------:R-:W2:Y:S02]  /*0080*/  SHFL.IDX PT, R0, R75, RZ, 0x1f ;  /* 0x00001fff4b007589 */ /* 0x000ea400000e0000 */
[----:B--2---:R-:W-:Y:S01]  /*0090*/  R2UR UR18, R0 ;  /* 0x00000000001272ca */ /* 0x004fe200000e0000 */
[----:B-1----:R-:W-:-:S14]  /*00a0*/  BRA.U UP0, `(.L_x_0) ;  /* 0x0000000100307547 */ /* 0x002fdc000b800000 */
[----:B------:R-:W1:Y:S02]  /*00b0*/  LDCU.64 UR4, c[0x0][0x888] ;  /* 0x00011100ff0477ac */ /* 0x000e640008000a00 */
[----:B-1----:R-:W-:-:S04]  /*00c0*/  UISETP.NE.U32.AND UP0, UPT, UR4, URZ, UPT ;  /* 0x000000ff0400728c */ /* 0x002fc8000bf05070 */
[----:B------:R-:W-:-:S09]  /*00d0*/  UISETP.NE.AND.EX UP0, UPT, UR5, URZ, UPT, UP0 ;  /* 0x000000ff0500728c */ /* 0x000fd2000bf05300 */
[----:B------:R-:W-:Y:S05]  /*00e0*/  BRA.U !UP0, `(.L_x_1) ;  /* 0x0000000108147547 */ /* 0x000fea000b800000 */
[----:B------:R-:W1:Y:S01]  /*00f0*/  LDC.64 R40, c[0x0][0x888] ;  /* 0x00022200ff287b82 */ /* 0x000e620000000a00 */
[----:B------:R-:W1:Y:S02]  /*0100*/  LDCU.64 UR4, c[0x0][0x358] ;  /* 0x00006b00ff0477ac */ /* 0x000e640008000a00 */
[----:B-1----:R1:W5:Y:S01]  /*0110*/  LDG.E R40, desc[UR4][R40.64] ;  /* 0x0000000428287981 */ /* 0x002362000c1e1900 */
[----:B------:R-:W-:Y:S01]  /*0120*/  HFMA2 R74, -RZ, RZ, 0, 5.9604644775390625e-08 ;  /* 0x00000001ff4a7431 */ /* 0x000fe200000001ff */
[----:B------:R-:W-:Y:S05]  /*0130*/  BRA `(.L_x_0) ;  /* 0x00000000000c7947 */ /* 0x000fea0003800000 */
.L_x_1:
[----:B------:R-:W1:Y:S01]  /*0140*/  LDCU UR4, c[0x0][0x880] ;  /* 0x00011000ff0477ac */ /* 0x000e620008000800 */
[----:B------:R-:W-:Y:S01]  /*0150*/  HFMA2 R74, -RZ, RZ, 0, 5.9604644775390625e-08 ;  /* 0x00000001ff4a7431 */ /* 0x000fe200000001ff */
[----:B-1----:R-:W-:-:S07]  /*0160*/  MOV R40, UR4 ;  /* 0x0000000400287c02 */ /* 0x002fce0008000f00 */
.L_x_0:
[----:B------:R-:W2:Y:S02]  /*0170*/  LDCU.64 UR4, c[0x0][0x8b0] ;  /* 0x00011600ff0477ac */ /* 0x000ea40008000a00 */
[----:B--2---:R-:W-:-:S04]  /*0180*/  UISETP.NE.U32.AND UP0, UPT, UR4, URZ, UPT ;  /* 0x000000ff0400728c */ /* 0x004fc8000bf05070 */
[----:B------:R-:W-:-:S09]  /*0190*/  UISETP.NE.AND.EX UP0, UPT, UR5, URZ, UPT, UP0 ;  /* 0x000000ff0500728c */ /* 0x000fd2000bf05300 */
[----:B------:R-:W-:Y:S05]  /*01a0*/  BRA.U UP0, `(.L_x_2) ;  /* 0x0000000100287547 */ /* 0x000fea000b800000 */
[----:B------:R-:W2:Y:S02]  /*01b0*/  LDCU.64 UR4, c[0x0][0x8a8] ;  /* 0x00011500ff0477ac */ /* 0x000ea40008000a00 */
[----:B--2---:R-:W-:-:S04]  /*01c0*/  UISETP.NE.U32.AND UP0, UPT, UR4, URZ, UPT ;  /* 0x000000ff0400728c */ /* 0x004fc8000bf05070 */
[----:B------:R-:W-:-:S09]  /*01d0*/  UISETP.NE.AND.EX UP0, UPT, UR5, URZ, UPT, UP0 ;  /* 0x000000ff0500728c */ /* 0x000fd2000bf05300 */
[----:B------:R-:W-:Y:S05]  /*01e0*/  BRA.U !UP0, `(.L_x_3) ;  /* 0x0000000108107547 */ /* 0x000fea000b800000 */
[----:B------:R-:W2:Y:S01]  /*01f0*/  LDC.64 R38, c[0x0][0x8a8] ;  /* 0x00022a00ff267b82 */ /* 0x000ea20000000a00 */
[----:B------:R-:W2:Y:S02]  /*0200*/  LDCU.64 UR4, c[0x0][0x358] ;  /* 0x00006b00ff0477ac */ /* 0x000ea40008000a00 */
[----:B--2---:R2:W5:Y:S01]  /*0210*/  LDG.E R38, desc[UR4][R38.64] ;  /* 0x0000000426267981 */ /* 0x004562000c1e1900 */
[----:B------:R-:W-:Y:S05]  /*0220*/  BRA `(.L_x_2) ;  /* 0x0000000000087947 */ /* 0x000fea0003800000 */
.L_x_3:
[----:B------:R-:W2:Y:S02]  /*0230*/  LDCU UR4, c[0x0][0x8a0] ;  /* 0x00011400ff0477ac */ /* 0x000ea40008000800 */
[----:B--2---:R-:W-:Y:S02]  /*0240*/  MOV R38, UR4 ;  /* 0x0000000400267c02 */ /* 0x004fe40008000f00 */
.L_x_2:
[----:B------:R-:W-:Y:S01]  /*0250*/  IMAD.U32 R0, RZ, RZ, UR18 ;  /* 0x00000012ff007e24 */ /* 0x000fe2000f8e00ff */
[----:B------:R-:W-:Y:S04]  /*0260*/  BSSY.RECONVERGENT B0, `(.L_x_4) ;  /* 0x000000c000007945 */ /* 0x000fe80003800200 */
[C---:B------:R-:W-:Y:S02]  /*0270*/  ISETP.NE.OR P1, PT, R0.reuse, 0x1, !P3 ;  /* 0x000000010000780c */ /* 0x040fe40005f25670 */
[----:B------:R-:W-:-:S11]  /*0280*/  ISETP.NE.OR P0, PT, R0, 0x3, !P3 ;  /* 0x000000030000780c */ /* 0x000fd60005f05670 */
[----:B------:R-:W-:Y:S05]  /*0290*/  @P1 BRA `(.L_x_5) ;  /* 0x0000000000201947 */ /* 0x000fea0003800000 */
[----:B------:R-:W3:Y:S02]  /*02a0*/  LDCU.64 UR4, c[0x0][0x348] ;  /* 0x00006900ff0477ac */ /* 0x000ee40008000a00 */
[----:B---3--:R-:W-:Y:S02]  /*02b0*/  UIADD3 UR6, UP1, UPT, UR4, 0x80, URZ ;  /* 0x0000008004067890 */ /* 0x008fe4000ff3e0ff */
[----:B------:R-:W-:Y:S02]  /*02c0*/  UIADD3 UR4, UP0, UPT, UR4, 0x180, URZ ;  /* 0x0000018004047890 */ /* 0x000fe4000ff1e0ff */
[----:B------:R-:W-:Y:S02]  /*02d0*/  UIADD3.X UR7, UPT, UPT, URZ, UR5, URZ, UP1, !UPT ;  /* 0x00000005ff077290 */ /* 0x000fe40008ffe4ff */
[----:B------:R-:W-:-:S07]  /*02e0*/  UIADD3.X UR5, UPT, UPT, URZ, UR5, URZ, UP0, !UPT ;  /* 0x00000005ff057290 */ /* 0x000fce00087fe4ff */
[----:B------:R3:W-:Y:S02]  /*02f0*/  UTMACCTL.PF [UR6] ;  /* 0x00000000060079b9 */ /* 0x0007e40008040000 */
[----:B------:R3:W-:Y:S02]  /*0300*/  UTMACCTL.PF [UR4] ;  /* 0x00000000040079b9 */ /* 0x0007e40008040000 */
[----:B---3--:R-:W-:Y:S01]  /*0310*/  NOP ;  /* 0x0000000000007918 */ /* 0x008fe20000000000 */
.L_x_5:
[----:B------:R-:W-:Y:S05]  /*0320*/  BSYNC.RECONVERGENT B0 ;  /* 0x0000000000007941 */ /* 0x000fea0003800200 */
.L_x_4:
[----:B------:R-:W-:Y:S04]  /*0330*/  BSSY.RECONVERGENT B0, `(.L_x_6) ;  /* 0x000000a000007945 */ /* 0x000fe80003800200 */
        /* <DEDUP_REMOVED lines=9> */
.L_x_7:
[----:B------:R-:W-:Y:S05]  /*03d0*/  BSYNC.RECONVERGENT B0 ;  /* 0x0000000000007941 */ /* 0x000fea0003800200 */
.L_x_6:
[----:B------:R-:W3:Y:S01]  /*03e0*/  LDCU.64 UR4, c[0x0][0x888] ;  /* 0x00011100ff0477ac */ /* 0x000ee20008000a00 */
[----:B------:R-:W-:Y:S02]  /*03f0*/  UISETP.EQ.U32.AND UP2, UPT, UR8, URZ, UPT ;  /* 0x000000ff0800728c */ /* 0x000fe4000bf42070 */
[----:B------:R-:W-:Y:S02]  /*0400*/  UPLOP3.LUT UP3, UPT, UPT, UPT, UPT, 0x80, 0x8 ;  /* 0x000000000008789c */ /* 0x000fe40003f6f070 */
[----:B---3--:R-:W-:-:S04]  /*0410*/  UISETP.NE.U32.AND UP0, UPT, UR4, URZ, UPT ;  /* 0x000000ff0400728c */ /* 0x008fc8000bf05070 */
[----:B------:R-:W-:-:S04]  /*0420*/  UISETP.NE.AND.EX UP1, UPT, UR5, URZ, UPT, UP0 ;  /* 0x000000ff0500728c */ /* 0x000fc8000bf25300 */
[----:B------:R-:W-:-:S04]  /*0430*/  UISETP.EQ.OR.EX UP4, UPT, UR9, URZ, !UP1, UP2 ;  /* 0x000000ff0900728c */ /* 0x000fc8000cf82720 */
[----:B------:R-:W-:-:S06]  /*0440*/  UP2UR UR4, UPR, URZ, 0x10 ;  /* 0x00000010ff047883 */ /* 0x000fcc0008000000 */
[----:B------:R-:W-:Y:S01]  /*0450*/  MOV R78, UR4 ;  /* 0x00000004004e7c02 */ /* 0x000fe20008000f00 */
[----:B------:R-:W-:Y:S06]  /*0460*/  BRA.U !UP4, `(.L_x_8) ;  /* 0x000000010c207547 */ /* 0x000fec000b800000 */
[----:B-----5:R-:W-:Y:S01]  /*0470*/  R2UR UR5, R40 ;  /* 0x00000000280572ca */ /* 0x020fe200000e0000 */
[----:B------:R-:W-:Y:S02]  /*0480*/  UISETP.NE.U32.AND UP2, UPT, UR8, URZ, UPT ;  /* 0x000000ff0800728c */ /* 0x000fe4000bf45070 */
[----:B------:R-:W-:Y:S02]  /*0490*/  USEL UR4, URZ, 0xffffffff, UP1 ;  /* 0xffffffffff047887 */ /* 0x000fe40008800000 */
[----:B------:R-:W-:-:S08]  /*04a0*/  UISETP.NE.AND.EX UP2, UPT, UR9, URZ, UPT, UP2 ;  /* 0x000000ff0900728c */ /* 0x000fd0000bf45320 */
[----:B------:R-:W-:-:S04]  /*04b0*/  UISETP.NE.AND UP0, UPT, UR5, URZ, UPT ;  /* 0x000000ff0500728c */ /* 0x000fc8000bf05270 */
[----:B------:R-:W-:-:S04]  /*04c0*/  @!UP2 USEL UR4, URZ, 0xffffffff, UP0 ;  /* 0xffffffffff04a887 */ /* 0x000fc80008000000 */
[----:B------:R-:W-:-:S04]  /*04d0*/  ULOP3.LUT UR4, UR4, 0x1, URZ, 0xc0, !UPT ;  /* 0x0000000104047892 */ /* 0x000fc8000f8ec0ff */
[----:B------:R-:W-:Y:S02]  /*04e0*/  UISETP.NE.U32.AND UP3, UPT, UR4, 0x1, UPT ;  /* 0x000000010400788c */ /* 0x000fe4000bf65070 */
.L_x_8:
[----:B------:R-:W3:Y:S01]  /*04f0*/  SHFL.IDX PT, R2, R75, RZ, 0x1f ;  /* 0x00001fff4b027589 */ /* 0x000ee200000e0000 */
[----:B------:R-:W-:Y:S01]  /*0500*/  UISETP.NE.AND UP6, UPT, UR18, 0x2, UPT ;  /* 0x000000021200788c */ /* 0x000fe2000bfc5270 */
[----:B---3--:R-:W-:-:S13]  /*0510*/  ISETP.NE.AND P0, PT, R2, RZ, PT ;  /* 0x000000ff0200720c */ /* 0x008fda0003f05270 */
[----:B------:R-:W-:Y:S05]  /*0520*/  @P0 BRA `(.L_x_9) ;  /* 0x0000000000600947 */ /* 0x000fea0003800000 */
[----:B------:R-:W3:Y:S01]  /*0530*/  S2UR UR4, SR_CgaCtaId ;  /* 0x00000000000479c3 */ /* 0x000ee20000008800 */
[----:B------:R-:W-:Y:S01]  /*0540*/  UMOV UR5, 0x400 ;  /* 0x0000040000057882 */ /* 0x000fe20000000000 */
[----:B------:R-:W-:Y:S01]  /*0550*/  UMOV UR8, 0x1 ;  /* 0x0000000100087882 */ /* 0x000fe20000000000 */
[----:B------:R-:W-:Y:S01]  /*0560*/  UMOV UR6, 0x2 ;  /* 0x0000000200067882 */ /* 0x000fe20000000000 */
[----:B------:R-:W-:-:S04]  /*0570*/  UIADD3 UR8, UPT, UPT, -UR8, 0x100000, URZ ;  /* 0x0010000008087890 */ /* 0x000fc8000fffe1ff */
[----:B------:R-:W-:Y:S02]  /*0580*/  USHF.L.U32 UR9, UR8, 0xb, URZ ;  /* 0x0000000b08097899 */ /* 0x000fe400080006ff */
[----:B------:R-:W-:Y:S02]  /*0590*/  USHF.L.U32 UR8, UR8, 0x1, URZ ;  /* 0x0000000108087899 */ /* 0x000fe400080006ff */
[----:B------:R-:W-:-:S04]  /*05a0*/  UIADD3 UR6, UPT, UPT, -UR6, 0x100000, URZ ;  /* 0x0010000006067890 */ /* 0x000fc8000fffe1ff */
[----:B------:R-:W-:Y:S02]  /*05b0*/  USHF.L.U32 UR7, UR6, 0xb, URZ ;  /* 0x0000000b06077899 */ /* 0x000fe400080006ff */
[----:B------:R-:W-:Y:S01]  /*05c0*/  USHF.L.U32 UR6, UR6, 0x1, URZ ;  /* 0x0000000106067899 */ /* 0x000fe200080006ff */
[----:B------:R-:W-:Y:S01]  /*05d0*/  ELECT P0, URZ, PT ;  /* 0x0000000000ff782f */ /* 0x000fe20003800000 */
[----:B---3--:R-:W-:Y:S01]  /*05e0*/  ULEA UR4, UR4, UR5, 0x18 ;  /* 0x0000000504047291 */ /* 0x008fe2000f8ec0ff */
[----:B------:R-:W3:Y:S11]  /*05f0*/  FENCE.VIEW.ASYNC.S ;  /* 0x00000000000073c6 */ /* 0x000ef60000000000 */
[----:B---3--:R3:W4:Y:S01]  /*0600*/  SYNCS.EXCH.64 URZ, [UR4], UR8 ;  /* 0x0000000804ff75b2 */ /* 0x0087220008000100 */
[----:B------:R3:W1:Y:S01]  /*0610*/  SYNCS.EXCH.64 URZ, [UR4+0x28], UR6 ;  /* 0x0000280604ff75b2 */ /* 0x0006620008000100 */
        /* <DEDUP_REMOVED lines=8> */
[----:B------:R-:W-:Y:S01]  /*06a0*/  NOP ;  /* 0x0000000000007918 */ /* 0x000fe20000000000 */
.L_x_9:
[----:B------:R-:W2:Y:S01]  /*06b0*/  SHFL.IDX PT, R2, R75, RZ, 0x1f ;  /* 0x00001fff4b027589 */ /* 0x000ea200000e0000 */
[----:B------:R-:W-:Y:S01]  /*06c0*/  NOP ;  /* 0x0000000000007918 */ /* 0x000fe20000000000 */
[----:B--2---:R-:W-:-:S13]  /*06d0*/  ISETP.NE.AND P0, PT, R2, 0x1, PT ;  /* 0x000000010200780c */ /* 0x004fda0003f05270 */
[----:B------:R-:W-:Y:S05]  /*06e0*/  @P0 BRA `(.L_x_10) ;  /* 0x0000000000580947 */ /* 0x000fea0003800000 */
[----:B---3--:R-:W2:Y:S01]  /*06f0*/  S2UR UR4, SR_CgaCtaId ;  /* 0x00000000000479c3 */ /* 0x008ea20000008800 */
        /* <DEDUP_REMOVED lines=10> */
[----:B--2---:R-:W-:Y:S01]  /*07a0*/  ULEA UR4, UR4, UR5, 0x18 ;  /* 0x0000000504047291 */ /* 0x004fe2000f8ec0ff */
[----:B------:R-:W2:Y:S11]  /*07b0*/  FENCE.VIEW.ASYNC.S ;  /* 0x00000000000073c6 */ /* 0x000eb60000000000 */
[----:B--2---:R2:W3:Y:S01]  /*07c0*/  SYNCS.EXCH.64 URZ, [UR4+0x50], UR8 ;  /* 0x0000500804ff75b2 */ /* 0x0044e20008000100 */
        /* <DEDUP_REMOVED lines=8> */
.L_x_10:
[----:B------:R-:W4:Y:S01]  /*0850*/  SHFL.IDX PT, R2, R75, RZ, 0x1f ;  /* 0x00001fff4b027589 */ /* 0x000f2200000e0000 */
[----:B------:R-:W-:Y:S01]  /*0860*/  NOP ;  /* 0x0000000000007918 */ /* 0x000fe20000000000 */
[----:B----4-:R-:W-:-:S13]  /*0870*/  ISETP.NE.AND P0, PT, R2, 0x3, PT ;  /* 0x000000030200780c */ /* 0x010fda0003f05270 */
[----:B------:R-:W-:Y:S05]  /*0880*/  @P0 BRA `(.L_x_11) ;  /* 0x0000000000300947 */ /* 0x000fea0003800000 */
[----:B--23--:R-:W2:Y:S01]  /*0890*/  S2UR UR4, SR_CgaCtaId ;  /* 0x00000000000479c3 */ /* 0x00cea20000008800 */
[----:B------:R-:W-:Y:S01]  /*08a0*/  UMOV UR6, 0x400 ;  /* 0x0000040000067882 */ /* 0x000fe20000000000 */
[----:B------:R-:W-:Y:S01]  /*08b0*/  UMOV UR5, 0x20 ;  /* 0x0000002000057882 */ /* 0x000fe20000000000 */
[----:B------:R-:W-:Y:S01]  /*08c0*/  ELECT P0, URZ, PT ;  /* 0x0000000000ff782f */ /* 0x000fe20003800000 */
[----:B--2---:R-:W-:Y:S02]  /*08d0*/  ULEA UR6, UR4, UR6, 0x18 ;  /* 0x0000000604067291 */ /* 0x004fe4000f8ec0ff */
[----:B------:R-:W-:-:S04]  /*08e0*/  UIADD3 UR4, UPT, UPT, -UR5, 0x100000, URZ ;  /* 0x0010000005047890 */ /* 0x000fc8000fffe1ff */
[----:B------:R-:W-:Y:S02]  /*08f0*/  USHF.L.U32 UR5, UR4, 0xb, URZ ;  /* 0x0000000b04057899 */ /* 0x000fe400080006ff */
[----:B------:R-:W-:Y:S01]  /*0900*/  USHF.L.U32 UR4, UR4, 0x1, URZ ;  /* 0x0000000104047899 */ /* 0x000fe200080006ff */
[----:B------:R-:W2:Y:S11]  /*0910*/  FENCE.VIEW.ASYNC.S ;  /* 0x00000000000073c6 */ /* 0x000eb60000000000 */
[----:B--2---:R4:W2:Y:S01]  /*0920*/  SYNCS.EXCH.64 URZ, [UR6+0x90], UR4 ;  /* 0x0000900406ff75b2 */ /* 0x0048a20008000100 */
[----:B------:R4:W3:Y:S02]  /*0930*/  SYNCS.EXCH.64 URZ, [UR6+0x98], UR4 ;  /* 0x0000980406ff75b2 */ /* 0x0008e40008000100 */
[----:B----4-:R-:W-:Y:S01]  /*0940*/  NOP ;  /* 0x0000000000007918 */ /* 0x010fe20000000000 */
.L_x_11:
[----:B------:R-:W4:Y:S01]  /*0950*/  SHFL.IDX PT, R2, R75, RZ, 0x1f ;  /* 0x00001fff4b027589 */ /* 0x000f2200000e0000 */
[----:B------:R-:W-:Y:S01]  /*0960*/  NOP ;  /* 0x0000000000007918 */ /* 0x000fe20000000000 */
[----:B----4-:R-:W-:-:S13]  /*0970*/  ISETP.NE.AND P0, PT, R2, 0x4, PT ;  /* 0x000000040200780c */ /* 0x010fda0003f05270 */
[----:B------:R-:W-:Y:S05]  /*0980*/  @P0 BRA `(.L_x_12) ;  /* 0x00000000004c0947 */ /* 0x000fea0003800000 */
[----:B--23--:R-:W2:Y:S01]  /*0990*/  S2UR UR6, SR_CgaCtaId ;  /* 0x00000000000679c3 */ /* 0x00cea20000008800 */
[----:B------:R-:W-:Y:S01]  /*09a0*/  UMOV UR4, 0x1e0 ;  /* 0x000001e000047882 */ /* 0x000fe20000000000 */
[----:B------:R-:W-:Y:S01]  /*09b0*/  UMOV UR5, 0x400 ;  /* 0x0000040000057882 */ /* 0x000fe20000000000 */
[----:B------:R-:W-:Y:S01]  /*09c0*/  USEL UR4, UR4, 0x1a0, UP3 ;  /* 0x000001a004047887 */ /* 0x000fe20009800000 */
[----:B------:R-:W-:Y:S01]  /*09d0*/  UMOV UR8, 0x1 ;  /* 0x0000000100087882 */ /* 0x000fe20000000000 */
[----:B------:R-:W-:Y:S01]  /*09e0*/  ELECT P0, URZ, PT ;  /* 0x0000000000ff782f */ /* 0x000fe20003800000 */
[----:B------:R-:W-:-:S04]  /*09f0*/  UIADD3 UR8, UPT, UPT, -UR8, 0x100000, URZ ;  /* 0x0010000008087890 */ /* 0x000fc8000fffe1ff */
[----:B------:R-:W-:Y:S02]  /*0a00*/  USHF.L.U32 UR9, UR8, 0xb, URZ ;  /* 0x0000000b08097899 */ /* 0x000fe400080006ff */
[----:B------:R-:W-:Y:S02]  /*0a10*/  USHF.L.U32 UR8, UR8, 0x1, URZ ;  /* 0x0000000108087899 */ /* 0x000fe400080006ff */
[----:B--2---:R-:W-:Y:S02]  /*0a20*/  ULEA UR6, UR6, UR5, 0x18 ;  /* 0x0000000506067291 */ /* 0x004fe4000f8ec0ff */
[----:B------:R-:W-:-:S04]  /*0a30*/  UIADD3 UR4, UPT, UPT, -UR4, 0x100000, URZ ;  /* 0x0010000004047890 */ /* 0x000fc8000fffe1ff */
[----:B------:R-:W-:Y:S02]  /*0a40*/  USHF.L.U32 UR5, UR4, 0xb, URZ ;  /* 0x0000000b04057899 */ /* 0x000fe400080006ff */
[----:B------:R-:W-:Y:S01]  /*0a50*/  USHF.L.U32 UR4, UR4, 0x1, URZ ;  /* 0x0000000104047899 */ /* 0x000fe200080006ff */
[----:B------:R-:W2:Y:S03]  /*0a60*/  FENCE.VIEW.ASYNC.S ;  /* 0x00000000000073c6 */ /* 0x000ea60000000000 */
[----:B--2---:R4:W2:Y:S08]  /*0a70*/  SYNCS.EXCH.64 URZ, [UR6+0xa0], UR8 ;  /* 0x0000a00806ff75b2 */ /* 0x0048b00008000100 */
[----:B------:R4:W3:Y:S01]  /*0a80*/  SYNCS.EXCH.64 URZ, [UR6+0xb0], UR4 ;  /* 0x0000b00406ff75b2 */ /* 0x0008e20008000100 */
[----:B------:R4:W1:Y:S01]  /*0a90*/  SYNCS.EXCH.64 URZ, [UR6+0xa8], UR8 ;  /* 0x0000a80806ff75b2 */ /* 0x0008620008000100 */
[----:B------:R4:W1:Y:S02]  /*0aa0*/  SYNCS.EXCH.64 URZ, [UR6+0xb8], UR4 ;  /* 0x0000b80406ff75b2 */ /* 0x0008640008000100 */
[----:B----4-:R-:W-:Y:S01]  /*0ab0*/  NOP ;  /* 0x0000000000007918 */ /* 0x010fe20000000000 */
.L_x_12:
[----:B------:R-:W4:Y:S01]  /*0ac0*/  SHFL.IDX PT, R2, R75, RZ, 0x1f ;  /* 0x00001fff4b027589 */ /* 0x000f2200000e0000 */
[----:B------:R-:W-:Y:S01]  /*0ad0*/  NOP ;  /* 0x0000000000007918 */ /* 0x000fe20000000000 */
[----:B----4-:R-:W-:-:S13]  /*0ae0*/  ISETP.NE.AND P0, PT, R2, 0x5, PT ;  /* 0x000000050200780c */ /* 0x010fda0003f05270 */
[----:B------:R-:W-:Y:S05]  /*0af0*/  @P0 BRA `(.L_x_13) ;  /* 0x0000000000580947 */ /* 0x000fea0003800000 */
[----:B--23--:R-:W2:Y:S01]  /*0b00*/  S2UR UR4, SR_CgaCtaId ;  /* 0x00000000000479c3 */ /* 0x00cea20000008800 */
        /* <DEDUP_REMOVED lines=12> */
[----:B--2---:R4:W2:Y:S01]  /*0bd0*/  SYNCS.EXCH.64 URZ, [UR4+0xc0], UR8 ;  /* 0x0000c00804ff75b2 */ /* 0x0048a20008000100 */
[----:B------:R4:W3:Y:S01]  /*0be0*/  SYNCS.EXCH.64 URZ, [UR4+0xe0], UR6 ;  /* 0x0000e00604ff75b2 */ /* 0x0008e20008000100 */
[----:B------:R4:W1:Y:S01]  /*0bf0*/  SYNCS.EXCH.64 URZ, [UR4+0xc8], UR8 ;  /* 0x0000c80804ff75b2 */ /* 0x0008620008000100 */
[----:B------:R4:W1:Y:S01]  /*0c00*/  SYNCS.EXCH.64 URZ, [UR4+0xe8], UR6 ;  /* 0x0000e80604ff75b2 */ /* 0x0008620008000100 */
[----:B------:R4:W1:Y:S01]  /*0c10*/  SYNCS.EXCH.64 URZ, [UR4+0xd0], UR8 ;  /* 0x0000d00804ff75b2 */ /* 0x0008620008000100 */
[----:B------:R4:W1:Y:S01]  /*0c20*/  SYNCS.EXCH.64 URZ, [UR4+0xf0], UR6 ;  /* 0x0000f00604ff75b2 */ /* 0x0008620008000100 */
[----:B------:R4:W1:Y:S01]  /*0c30*/  SYNCS.EXCH.64 URZ, [UR4+0xd8], UR8 ;  /* 0x0000d80804ff75b2 */ /* 0x0008620008000100 */
[----:B------:R4:W1:Y:S02]  /*0c40*/  SYNCS.EXCH.64 URZ, [UR4+0xf8], UR6 ;  /* 0x0000f80604ff75b2 */ /* 0x0008640008000100 */
[----:B----4-:R-:W-:Y:S01]  /*0c50*/  NOP ;  /* 0x0000000000007918 */ /* 0x010fe20000000000 */
.L_x_13:
[----:B------:R-:W4:Y:S01]  /*0c60*/  SHFL.IDX PT, R2, R75, RZ, 0x1f ;  /* 0x00001fff4b027589 */ /* 0x000f2200000e0000 */
[----:B------:R-:W1:Y:S01]  /*0c70*/  S2UR UR45, SR_CgaCtaId ;  /* 0x00000000002d79c3 */ /* 0x000e620000008800 */
[----:B------:R-:W-:Y:S01]  /*0c80*/  NOP ;  /* 0x0000000000007918 */ /* 0x000fe20000000000 */
[----:B----4-:R-:W-:-:S13]  /*0c90*/  ISETP.NE.AND P0, PT, R2, 0x3, PT ;  /* 0x000000030200780c */ /* 0x010fda0003f05270 */
[----:B-1----:R-:W-:Y:S05]  /*0ca0*/  @P0 BRA `(.L_x_14) ;  /* 0x0000000000340947 */ /* 0x002fea0003800000 */
[----:B--23--:R-:W-:Y:S01]  /*0cb0*/  UMOV UR4, 0x400 ;  /* 0x0000040000047882 */ /* 0x00cfe20000000000 */
[----:B------:R-:W-:Y:S01]  /*0cc0*/  UMOV UR6, 0x20 ;  /* 0x0000002000067882 */ /* 0x000fe20000000000 */
[----:B------:R-:W-:Y:S02]  /*0cd0*/  ULEA UR4, UR45, UR4, 0x18 ;  /* 0x000000042d047291 */ /* 0x000fe4000f8ec0ff */
[----:B------:R-:W-:-:S04]  /*0ce0*/  UIADD3 UR6, UPT, UPT, -UR6, 0x100000, URZ ;  /* 0x0010000006067890 */ /* 0x000fc8000fffe1ff */
[----:B------:R-:W-:Y:S02]  /*0cf0*/  USHF.L.U32 UR7, UR6, 0xb, URZ ;  /* 0x0000000b06077899 */ /* 0x000fe400080006ff */
[----:B------:R-:W-:Y:S01]  /*0d00*/  USHF.L.U32 UR6, UR6, 0x1, URZ ;  /* 0x0000000106067899 */ /* 0x000fe200080006ff */
[----:B------:R-:W-:Y:S01]  /*0d10*/  ELECT P0, URZ, PT ;  /* 0x0000000000ff782f */ /* 0x000fe20003800000 */
[----:B------:R-:W1:Y:S10]  /*0d20*/  FENCE.VIEW.ASYNC.S ;  /* 0x00000000000073c6 */ /* 0x000e740000000000 */
[----:B-1----:R1:W4:Y:S01]  /*0d30*/  SYNCS.EXCH.64 URZ, [UR4+0x100], UR6 ;  /* 0x0001000604ff75b2 */ /* 0x0023220008000100 */
[----:B------:R1:W2:Y:S01]  /*0d40*/  SYNCS.EXCH.64 URZ, [UR4+0x110], UR6 ;  /* 0x0001100604ff75b2 */ /* 0x0002a20008000100 */
[----:B------:R1:W3:Y:S01]  /*0d50*/  SYNCS.EXCH.64 URZ, [UR4+0x108], UR6 ;  /* 0x0001080604ff75b2 */ /* 0x0002e20008000100 */
[----:B------:R1:W1:Y:S01]  /*0d60*/  SYNCS.EXCH.64 URZ, [UR4+0x118], UR6 ;  /* 0x0001180604ff75b2 */ /* 0x0002620008000100 */
[----:B------:R-:W-:Y:S01]  /*0d70*/  NOP ;  /* 0x0000000000007918 */ /* 0x000fe20000000000 */
.L_x_14:
[----:B-123--:R-:W1:Y:S01]  /*0d80*/  LDCU UR4, c[0x0][0x36c] ;  /* 0x00006d80ff0477ac */ /* 0x00ee620008000800 */
[----:B------:R-:W-:Y:S01]  /*0d90*/  ISETP.NE.OR P3, PT, R0, 0x2, !P3 ;  /* 0x000000020000780c */ /* 0x000fe20005f65670 */
[----:B------:R-:W-:Y:S01]  /*0da0*/  NOP ;  /* 0x0000000000007918 */ /* 0x000fe20000000000 */
[----:B------:R-:W-:Y:S01]  /*0db0*/  LOP3.LUT R0, R85, 0x1f, RZ, 0xc0, !PT ;  /* 0x0000001f55007812 */ /* 0x000fe200078ec0ff */
[----:B------:R-:W-:Y:S02]  /*0dc0*/  UISETP.NE.AND UP4, UPT, UR18, URZ, UPT ;  /* 0x000000ff1200728c */ /* 0x000fe4000bf85270 */
[----:B-1----:R-:W-:-:S09]  /*0dd0*/  UISETP.EQ.U32.AND UP5, UPT, UR4, 0x1, UPT ;  /* 0x000000010400788c */ /* 0x002fd2000bfa2070 */
[----:B------:R-:W-:Y:S05]  /*0de0*/  BRA.U !UP5, `(.L_x_15) ;  /* 0x000000010d087547 */ /* 0x000fea000b800000 */
[----:B----4-:R-:W-:Y:S01]  /*0df0*/  UCGABAR_ARV ;  /* 0x00000000000079c7 */ /* 0x010fe20008000000 */
[----:B------:R-:W-:Y:S05]  /*0e00*/  BRA `(.L_x_16) ;  /* 0x0000000000047947 */ /* 0x000fea0003800000 */
.L_x_15:
[----:B----4-:R-:W-:Y:S01]  /*0e10*/  NOP ;  /* 0x0000000000007918 */ /* 0x010fe20000000000 */
.L_x_16:
[----:B------:R-:W1:Y:S01]  /*0e20*/  S2UR UR30, SR_CTAID.X ;  /* 0x00000000001e79c3 */ /* 0x000e620000002500 */
[----:B------:R-:W-:-:S05]  /*0e30*/  CS2R.32 R77, SR_CgaSize ;  /* 0x00000000004d7805 */ /* 0x000fca0000008a00 */
[----:B------:R-:W-:-:S05]  /*0e40*/  IMAD R77, R77, -0xa0, RZ ;  /* 0xffffff604d4d7824 */ /* 0x000fca00078e02ff */
[----:B------:R-:W-:-:S14]  /*0e50*/  R2UR UR5, R77 ;  /* 0x000000004d0572ca */ /* 0x000fdc00000e0000 */
[----:B------:R-:W2:Y:S01]  /*0e60*/  LDCU UR5, c[0x0][UR5+0x2b0] ;  /* 0x00005600050577ac */ /* 0x000ea20008000800 */
[----:B------:R-:W-:-:S05]  /*0e70*/  CS2R.32 R77, SR_CgaSize ;  /* 0x00000000004d7805 */ /* 0x000fca0000008a00 */
[----:B------:R-:W-:-:S05]  /*0e80*/  IMAD R77, R77, -0xa0, RZ ;  /* 0xffffff604d4d7824 */ /* 0x000fca00078e02ff */
[----:B------:R-:W-:-:S14]  /*0e90*/  R2UR UR4, R77 ;  /* 0x000000004d0472ca */ /* 0x000fdc00000e0000 */
[----:B------:R-:W3:Y:S01]  /*0ea0*/  LDCU UR4, c[0x0][UR4+0x2b4] ;  /* 0x00005680040477ac */ /* 0x000ee20008000800 */
[----:B------:R-:W4:Y:S01]  /*0eb0*/  S2UR UR31, SR_CTAID.Y ;  /* 0x00000000001f79c3 */ /* 0x000f220000002600 */
[----:B------:R-:W-:-:S05]  /*0ec0*/  CS2R.32 R77, SR_CgaSize ;  /* 0x00000000004d7805 */ /* 0x000fca0000008a00 */
[----:B------:R-:W-:-:S05]  /*0ed0*/  IMAD R77, R77, -0xa0, RZ ;  /* 0xffffff604d4d7824 */ /* 0x000fca00078e02ff */
[----:B------:R-:W-:-:S14]  /*0ee0*/  R2UR UR6, R77 ;  /* 0x000000004d0672ca */ /* 0x000fdc00000e0000 */
[----:B------:R-:W3:Y:S01]  /*0ef0*/  LDCU UR6, c[0x0][UR6+0x2a0] ;  /* 0x00005400060677ac */ /* 0x000ee20008000800 */
[----:B------:R-:W-:-:S05]  /*0f00*/  CS2R.32 R77, SR_CgaSize ;  /* 0x00000000004d7805 */ /* 0x000fca0000008a00 */
[----:B------:R-:W-:-:S05]  /*0f10*/  IMAD R77, R77, -0xa0, RZ ;  /* 0xffffff604d4d7824 */ /* 0x000fca00078e02ff */
[----:B------:R-:W-:-:S14]  /*0f20*/  R2UR UR7, R77 ;  /* 0x000000004d0772ca */ /* 0x000fdc00000e0000 */
[----:B------:R-:W3:Y:S01]  /*0f30*/  LDCU UR7, c[0x0][UR7+0x2a4] ;  /* 0x00005480070777ac */ /* 0x000ee20008000800 */
[----:B------:R-:W-:Y:S01]  /*0f40*/  USHF.L.U32 UR24, UR45, 0xe, URZ ;  /* 0x0000000e2d187899 */ /* 0x000fe200080006ff */
[----:B------:R-:W3:Y:S01]  /*0f50*/  LDCU UR19, c[0x0][0xb24] ;  /* 0x00016480ff1377ac */ /* 0x000ee20008000800 */
[----:B------:R-:W3:Y:S01]  /*0f60*/  LDCU UR42, c[0x0][0xb24] ;  /* 0x00016480ff2a77ac */ /* 0x000ee20008000800 */
[----:B-1----:R-:W-:Y:S01]  /*0f70*/  I2FP.F32.U32 R3, UR30 ;  /* 0x0000001e00037c45 */ /* 0x002fe20008201000 */
[----:B------:R-:W1:Y:S04]  /*0f80*/  LDCU UR22, c[0x0][0xb30] ;  /* 0x00016600ff1677ac */ /* 0x000e680008000800 */
[----:B--2---:R-:W-:Y:S01]  /*0f90*/  FMUL R3, R3, UR5 ;  /* 0x0000000503037c20 */ /* 0x004fe20008400000 */
[----:B------:R-:W-:Y:S01]  /*0fa0*/  ULOP3.LUT UR24, UR24, 0x4000, URZ, 0xc0, !UPT ;  /* 0x0000400018187892 */ /* 0x000fe2000f8ec0ff */
[----:B----4-:R-:W-:-:S04]  /*0fb0*/  I2FP.F32.U32 R2, UR31 ;  /* 0x0000001f00027c45 */ /* 0x010fc80008201000 */
[----:B------:R-:W2:Y:S01]  /*0fc0*/  F2I.U32.TRUNC.NTZ R3, R3 ;  /* 0x0000000300037305 */ /* 0x000ea2000020f000 */
[----:B---3--:R-:W-:-:S07]  /*0fd0*/  FMUL R2, R2, UR4 ;  /* 0x0000000402027c20 */ /* 0x008fce0008400000 */
[----:B------:R-:W3:Y:S01]  /*0fe0*/  F2I.U32.TRUNC.NTZ R2, R2 ;  /* 0x0000000200027305 */ /* 0x000ee2000020f000 */
[----:B--2---:R-:W-:Y:S02]  /*0ff0*/  R2UR UR5, R3 ;  /* 0x00000000030572ca */ /* 0x004fe400000e0000 */
[----:B---3--:R-:W-:Y:S02]  /*1000*/  R2UR UR4, R2 ;  /* 0x00000000020472ca */ /* 0x008fe400000e0000 */
[----:B------:R-:W-:-:S09]  /*1010*/  PRMT R2, RZ, 0x7610, R2 ;  /* 0x00007610ff027816 */ /* 0x000fd20000000002 */
[----:B------:R-:W-:-:S04]  /*1020*/  UIADD3 UR5, UPT, UPT, -UR5, URZ, URZ ;  /* 0x000000ff05057290 */ /* 0x000fc8000fffe1ff */
[----:B------:R-:W-:Y:S02]  /*1030*/  UIMAD UR5, UR6, UR5, UR30 ;  /* 0x00000005060572a4 */ /* 0x000fe4000f8e021e */
[----:B------:R-:W-:-:S04]  /*1040*/  UIADD3 UR4, UPT, UPT, -UR4, URZ, URZ ;  /* 0x000000ff04047290 */ /* 0x000fc8000fffe1ff */
[----:B------:R-:W-:Y:S01]  /*1050*/  IMAD.U32 R77, RZ, RZ, UR5 ;  /* 0x00000005ff4d7e24 */ /* 0x000fe2000f8e00ff */
[----:B------:R-:W-:-:S06]  /*1060*/  UIMAD UR4, UR7, UR4, UR31 ;  /* 0x00000004070472a4 */ /* 0x000fcc000f8e021f */
[----:B------:R-:W-:Y:S01]  /*1070*/  IMAD.U32 R76, RZ, RZ, UR4 ;  /* 0x00000004ff4c7e24 */ /* 0x000fe2000f8e00ff */
[----:B-1----:R-:W-:Y:S06]  /*1080*/  BRA.U UP4, `(.L_x_17) ;  /* 0x00000001042c7547 */ /* 0x002fec000b800000 */
[----:B------:R-:W-:Y:S02]  /*1090*/  R2UR UR4, R76 ;  /* 0x000000004c0472ca */ /* 0x000fe400000e0000 */
[----:B------:R-:W-:-:S11]  /*10a0*/  R2UR UR6, R77 ;  /* 0x000000004d0672ca */ /* 0x000fd600000e0000 */
[----:B------:R-:W-:-:S04]  /*10b0*/  UISETP.NE.AND UP0, UPT, UR4, URZ, UPT ;  /* 0x000000ff0400728c */ /* 0x000fc8000bf05270 */
[----:B------:R-:W-:-:S04]  /*10c0*/  UISETP.EQ.OR UP0, UPT, UR6, URZ, !UP0 ;  /* 0x000000ff0600728c */ /* 0x000fc8000c702670 */
[----:B------:R-:W-:Y:S02]  /*10d0*/  USEL UR5, URZ, 0x1, !UP0 ;  /* 0x00000001ff057887 */ /* 0x000fe4000c000000 */
[----:B------:R-:W-:-:S04]  /*10e0*/  UISETP.NE.AND UP0, UPT, UR4, URZ, UPT ;  /* 0x000000ff0400728c */ /* 0x000fc8000bf05270 */
[----:B------:R-:W-:Y:S02]  /*10f0*/  USEL UR4, URZ, 0x2, UP0 ;  /* 0x00000002ff047887 */ /* 0x000fe40008000000 */
[----:B------:R-:W-:-:S04]  /*1100*/  UISETP.NE.AND UP0, UPT, UR6, 0x1, UPT ;  /* 0x000000010600788c */ /* 0x000fc8000bf05270 */
[----:B------:R-:W-:-:S04]  /*1110*/  USEL UR4, UR4, 0x2, UP0 ;  /* 0x0000000204047887 */ /* 0x000fc80008000000 */
[----:B------:R-:W-:-:S06]  /*1120*/  UIADD3 UR4, UPT, UPT, UR5, UR4, URZ ;  /* 0x0000000405047290 */ /* 0x000fcc000fffe0ff */
[----:B------:R-:W-:-:S07]  /*1130*/  IMAD.U32 R2, RZ, RZ, UR4 ;  /* 0x00000004ff027e24 */ /* 0x000fce000f8e00ff */
.L_x_17:
[----:B------:R-:W1:Y:S01]  /*1140*/  S2UR UR36, SR_CTAID.Z ;  /* 0x00000000002479c3 */ /* 0x000e620000002700 */
[----:B------:R-:W-:-:S09]  /*1150*/  UISETP.GE.AND UP0, UPT, UR19, 0x1, UPT ;  /* 0x000000011300788c */ /* 0x000fd2000bf06270 */
[----:B------:R-:W-:Y:S05]  /*1160*/  BRA.U !UP0, `(.L_x_18) ;  /* 0x0000000108d07547 */ /* 0x000fea000b800000 */
[----:B------:R-:W2:Y:S01]  /*1170*/  LDCU UR20, c[0x0][0xb0c] ;  /* 0x00016180ff1477ac */ /* 0x000ea20008000800 */
[----:B------:R-:W3:Y:S01]  /*1180*/  LDCU.128 UR12, c[0x0][0xb10] ;  /* 0x00016200ff0c77ac */ /* 0x000ee20008000c00 */
[----:B------:R-:W4:Y:S01]  /*1190*/  LDCU UR6, c[0x0][0x370] ;  /* 0x00006e00ff0677ac */ /* 0x000f220008000800 */
[----:B------:R-:W1:Y:S01]  /*11a0*/  LDCU UR7, c[0x0][0x374] ;  /* 0x00006e80ff0777ac */ /* 0x000e620008000800 */
[----:B------:R-:W1:Y:S01]  /*11b0*/  LDCU UR21, c[0x0][0xb20] ;  /* 0x00016400ff1577ac */ /* 0x000e620008000800 */
[----:B--2---:R-:W-:Y:S02]  /*11c0*/  UISETP.NE.AND UP0, UPT, UR20, 0x1, UPT ;  /* 0x000000011400788c */ /* 0x004fe4000bf05270 */
[----:B---3--:R-:W-:Y:S01]  /*11d0*/  UIMAD.WIDE.U32 UR4, UR30, UR12, URZ ;  /* 0x0000000c1e0472a5 */ /* 0x008fe2000f8e00ff */
[----:B------:R-:W2:Y:S01]  /*11e0*/  LDCU.64 UR8, c[0x0][0xb28] ;  /* 0x00016500ff0877ac */ /* 0x000ea20008000a00 */
[----:B----4-:R-:W-:Y:S02]  /*11f0*/  UIMAD.WIDE.U32 UR10, UR6, UR12, URZ ;  /* 0x0000000c060a72a5 */ /* 0x010fe4000f8e00ff */
[----:B------:R-:W-:-:S02]  /*1200*/  USHF.R.U32.HI UR5, URZ, UR13, UR5 ;  /* 0x0000000dff057299 */ /* 0x000fc40008011605 */
[----:B------:R-:W-:Y:S02]  /*1210*/  UISETP.NE.AND UP2, UPT, UR19, 0x1, UPT ;  /* 0x000000011300788c */ /* 0x000fe4000bf45270 */
[----:B------:R-:W-:Y:S01]  /*1220*/  USEL UR5, UR30, UR5, !UP0 ;  /* 0x000000051e057287 */ /* 0x000fe2000c000000 */
[----:B------:R-:W-:Y:S01]  /*1230*/  UMOV UR10, UR11 ;  /* 0x0000000b000a7c82 */ /* 0x000fe20008000000 */
[----:B------:R-:W-:Y:S02]  /*1240*/  UIMAD.WIDE.U32 UR16, UR31, UR15, URZ ;  /* 0x0000000f1f1072a5 */ /* 0x000fe4000f8e00ff */
[----:B------:R-:W-:Y:S02]  /*1250*/  @UP0 USHF.R.U32.HI UR6, URZ, UR13, UR10 ;  /* 0x0000000dff060299 */ /* 0x000fe4000801160a */
[----:B------:R-:W-:Y:S02]  /*1260*/  UISETP.NE.AND UP0, UPT, UR14, 0x1, UPT ;  /* 0x000000010e00788c */ /* 0x000fe4000bf05270 */
[----:B-1----:R-:W-:-:S02]  /*1270*/  UIMAD.WIDE.U32 UR10, UR7, UR15, URZ ;  /* 0x0000000f070a72a5 */ /* 0x002fc4000f8e00ff */
[----:B--2---:R-:W-:Y:S01]  /*1280*/  UIMAD.WIDE.U32 UR12, UR6, UR8, URZ ;  /* 0x00000008060c72a5 */ /* 0x004fe2000f8e00ff */
[----:B------:R-:W-:Y:S02]  /*1290*/  UMOV UR4, UR17 ;  /* 0x0000001100047c82 */ /* 0x000fe40008000000 */
[----:B------:R-:W-:Y:S02]  /*12a0*/  USHF.R.U32.HI UR4, URZ, UR21, UR4 ;  /* 0x00000015ff047299 */ /* 0x000fe40008011604 */
[----:B------:R-:W-:Y:S02]  /*12b0*/  UMOV UR10, UR11 ;  /* 0x0000000b000a7c82 */ /* 0x000fe40008000000 */
[----:B------:R-:W-:Y:S01]  /*12c0*/  UMOV UR12, UR13 ;  /* 0x0000000d000c7c82 */ /* 0x000fe20008000000 */
[----:B------:R-:W-:Y:S02]  /*12d0*/  @UP0 USHF.R.U32.HI UR7, URZ, UR21, UR10 ;  /* 0x00000015ff070299 */ /* 0x000fe4000801160a */
[----:B------:R-:W-:-:S02]  /*12e0*/  USEL UR4, UR31, UR4, !UP0 ;  /* 0x000000041f047287 */ /* 0x000fc4000c000000 */
[----:B------:R-:W-:Y:S02]  /*12f0*/  UIMAD.WIDE.U32 UR10, UR7, UR8, URZ ;  /* 0x00000008070a72a5 */ /* 0x000fe4000f8e00ff */
[----:B------:R-:W-:Y:S02]  /*1300*/  @UP2 USHF.R.U32.HI UR6, URZ, UR9, UR12 ;  /* 0x00000009ff062299 */ /* 0x000fe4000801160c */
[----:B------:R-:W-:-:S03]  /*1310*/  UIMAD.WIDE.U32 UR12, UR4, UR8, URZ ;  /* 0x00000008040c72a5 */ /* 0x000fc6000f8e00ff */
[----:B------:R-:W-:Y:S02]  /*1320*/  UMOV UR10, UR11 ;  /* 0x0000000b000a7c82 */ /* 0x000fe40008000000 */
[----:B------:R-:W-:Y:S02]  /*1330*/  @UP2 USHF.R.U32.HI UR7, URZ, UR9, UR10 ;  /* 0x00000009ff072299 */ /* 0x000fe4000801160a */
[----:B------:R-:W-:Y:S02]  /*1340*/  UIMAD UR10, UR6, UR19, URZ ;  /* 0x00000013060a72a4 */ /* 0x000fe4000f8e02ff */
[----:B------:R-:W-:-:S04]  /*1350*/  UIMAD UR7, UR7, UR19, URZ ;  /* 0x00000013070772a4 */ /* 0x000fc8000f8e02ff */
[----:B------:R-:W-:-:S03]  /*1360*/  UISETP.GE.AND UP0, UPT, UR4, UR7, UPT ;  /* 0x000000070400728c */ /* 0x000fc6000bf06270 */
[----:B------:R-:W-:Y:S01]  /*1370*/  UMOV UR7, UR13 ;  /* 0x0000000d00077c82 */ /* 0x000fe20008000000 */
[----:B------:R-:W-:Y:S02]  /*1380*/  UISETP.GE.OR UP0, UPT, UR5, UR10, UP0 ;  /* 0x0000000a0500728c */ /* 0x000fe40008706670 */
[----:B------:R-:W-:Y:S02]  /*1390*/  UIMAD.WIDE.U32 UR10, UR5, UR8, URZ ;  /* 0x00000008050a72a5 */ /* 0x000fe4000f8e00ff */
[----:B------:R-:W-:Y:S02]  /*13a0*/  USHF.R.U32.HI UR7, URZ, UR9, UR7 ;  /* 0x00000009ff077299 */ /* 0x000fe40008011607 */
[----:B------:R-:W-:Y:S02]  /*13b0*/  UIADD3 UR10, UPT, UPT, -UR4, URZ, URZ ;  /* 0x000000ff040a7290 */ /* 0x000fe4000fffe1ff */
[----:B------:R-:W-:Y:S02]  /*13c0*/  USEL UR7, UR4, UR7, !UP2 ;  /* 0x0000000704077287 */ /* 0x000fe4000d000000 */
[----:B------:R-:W-:Y:S01]  /*13d0*/  UIMAD UR10, UR14, UR10, UR31 ;  /* 0x0000000a0e0a72a4 */ /* 0x000fe2000f8e021f */
[----:B------:R-:W-:Y:S01]  /*13e0*/  @!UP0 UMOV UR8, UR11 ;  /* 0x0000000b00088c82 */ /* 0x000fe20008000000 */
[----:B------:R-:W-:-:S02]  /*13f0*/  UIADD3 UR11, UPT, UPT, -UR5, URZ, URZ ;  /* 0x000000ff050b7290 */ /* 0x000fc4000fffe1ff */
[----:B------:R-:W-:Y:S02]  /*1400*/  @!UP0 USHF.R.U32.HI UR8, URZ, UR9, UR8 ;  /* 0x00000009ff088299 */ /* 0x000fe40008011608 */
[----:B------:R-:W-:Y:S02]  /*1410*/  UIADD3 UR9, UPT, UPT, -UR7, URZ, URZ ;  /* 0x000000ff07097290 */ /* 0x000fe4000fffe1ff */
[----:B------:R-:W-:Y:S02]  /*1420*/  @!UP0 USEL UR8, UR5, UR8, !UP2 ;  /* 0x0000000805088287 */ /* 0x000fe4000d000000 */
[----:B------:R-:W-:Y:S02]  /*1430*/  UIMAD UR9, UR19, UR9, UR4 ;  /* 0x00000009130972a4 */ /* 0x000fe4000f8e0204 */
[----:B------:R-:W-:Y:S02]  /*1440*/  @!UP0 UIADD3 UR7, UPT, UPT, UR7, -UR8, URZ ;  /* 0x8000000807078290 */ /* 0x000fe4000fffe0ff */
[----:B------:R-:W-:-:S02]  /*1450*/  @!UP0 UIMAD UR6, UR9, UR6, UR8 ;  /* 0x00000006090682a4 */ /* 0x000fc4000f8e0208 */
[----:B------:R-:W-:Y:S02]  /*1460*/  @!UP0 UIMAD UR4, UR7, UR19, UR5 ;  /* 0x00000013070482a4 */ /* 0x000fe4000f8e0205 */
[----:B------:R-:W-:Y:S02]  /*1470*/  UIMAD UR30, UR20, UR11, UR30 ;  /* 0x0000000b141e72a4 */ /* 0x000fe4000f8e021e */
[----:B------:R-:W-:Y:S01]  /*1480*/  UIMAD UR31, UR4, UR14, UR10 ;  /* 0x0000000e041f72a4 */ /* 0x000fe2000f8e020a */
[----:B------:R-:W-:Y:S02]  /*1490*/  @!UP0 UMOV UR5, UR6 ;  /* 0x0000000600058c82 */ /* 0x000fe40008000000 */
[----:B------:R-:W-:-:S12]  /*14a0*/  UIMAD UR30, UR5, UR20, UR30 ;  /* 0x00000014051e72a4 */ /* 0x000fd8000f8e021e */
.L_x_18:
[----:B------:R-:W-:-:S09]  /*14b0*/  UISETP.NE.AND UP0, UPT, UR22, 0x1, UPT ;  /* 0x000000011600788c */ /* 0x000fd2000bf05270 */
[----:B------:R-:W-:Y:S05]  /*14c0*/  BRA.U UP0, `(.L_x_19) ;  /* 0x0000000100407547 */ /* 0x000fea000b800000 */
[----:B------:R-:W2:Y:S01]  /*14d0*/  LDCU.128 UR8, c[0x0][0xb10] ;  /* 0x00016200ff0877ac */ /* 0x000ea20008000c00 */
[----:B------:R-:W3:Y:S01]  /*14e0*/  LDCU UR12, c[0x0][0xb0c] ;  /* 0x00016180ff0c77ac */ /* 0x000ee20008000800 */
[----:B------:R-:W4:Y:S01]  /*14f0*/  LDCU UR13, c[0x0][0xb20] ;  /* 0x00016400ff0d77ac */ /* 0x000f220008000800 */
[----:B--2---:R-:W-:Y:S02]  /*1500*/  UIMAD.WIDE.U32 UR4, UR30, UR8, URZ ;  /* 0x000000081e0472a5 */ /* 0x004fe4000f8e00ff */
[----:B------:R-:W-:Y:S02]  /*1510*/  UIMAD.WIDE.U32 UR6, UR31, UR11, URZ ;  /* 0x0000000b1f0672a5 */ /* 0x000fe4000f8e00ff */
[----:B---3--:R-:W-:Y:S02]  /*1520*/  UISETP.NE.AND UP0, UPT, UR12, 0x1, UPT ;  /* 0x000000010c00788c */ /* 0x008fe4000bf05270 */
[----:B------:R-:W-:-:S03]  /*1530*/  USHF.R.U32.HI UR5, URZ, UR9, UR5 ;  /* 0x00000009ff057299 */ /* 0x000fc60008011605 */
[----:B------:R-:W-:Y:S01]  /*1540*/  UMOV UR4, UR7 ;  /* 0x0000000700047c82 */ /* 0x000fe20008000000 */
[----:B------:R-:W-:Y:S02]  /*1550*/  USEL UR5, UR30, UR5, !UP0 ;  /* 0x000000051e057287 */ /* 0x000fe4000c000000 */
[----:B------:R-:W-:Y:S02]  /*1560*/  UISETP.NE.AND UP0, UPT, UR10, 0x1, UPT ;  /* 0x000000010a00788c */ /* 0x000fe4000bf05270 */
[----:B----4-:R-:W-:-:S04]  /*1570*/  USHF.R.U32.HI UR4, URZ, UR13, UR4 ;  /* 0x0000000dff047299 */ /* 0x010fc80008011604 */
[----:B------:R-:W-:-:S04]  /*1580*/  USEL UR4, UR31, UR4, !UP0 ;  /* 0x000000041f047287 */ /* 0x000fc8000c000000 */
[----:B------:R-:W-:Y:S02]  /*1590*/  UIADD3 UR6, UPT, UPT, UR5, -UR4, URZ ;  /* 0x8000000405067290 */ /* 0x000fe4000fffe0ff */
[----:B------:R-:W-:Y:S02]  /*15a0*/  UIADD3 UR4, UPT, UPT, -UR5, UR4, URZ ;  /* 0x0000000405047290 */ /* 0x000fe4000fffe1ff */
[----:B------:R-:W-:Y:S02]  /*15b0*/  UIMAD UR31, UR6, UR10, UR31 ;  /* 0x0000000a061f72a4 */ /* 0x000fe4000f8e021f */
[----:B------:R-:W-:-:S12]  /*15c0*/  UIMAD UR30, UR4, UR12, UR30 ;  /* 0x0000000c041e72a4 */ /* 0x000fd8000f8e021e */
.L_x_19:
[----:B------:R-:W-:Y:S01]  /*15d0*/  UISETP.NE.AND UP0, UPT, UR18, 0x2, UPT ;  /* 0x000000021200788c */ /* 0x000fe2000bf05270 */
[----:B------:R-:W-:Y:S09]  /*15e0*/  BRA.U !UP5, `(.L_x_20) ;  /* 0x000000010d0c7547 */ /* 0x000ff2000b800000 */
[----:B------:R-:W-:Y:S01]  /*15f0*/  UCGABAR_WAIT ;  /* 0x0000000000007dc7 */ /* 0x000fe20008000000 */
[----:B------:R-:W-:Y:S01]  /*1600*/  CCTL.IVALL ;  /* 0x00000000ff00798f */ /* 0x000fe20002000000 */
[----:B------:R-:W-:Y:S05]  /*1610*/  BRA `(.L_x_21) ;  /* 0x0000000000047947 */ /* 0x000fea0003800000 */
.L_x_20:
[----:B------:R-:W-:Y:S06]  /*1620*/  BAR.SYNC.DEFER_BLOCKING 0x0 ;  /* 0x0000000000007b1d */ /* 0x000fec0000010000 */
.L_x_21:
[----:B------:R-:W-:Y:S05]  /*1630*/  BRA.U UP0, `(.L_x_22) ;  /* 0x0000001100ec7547 */ /* 0x000fea000b800000 */
[----:B------:R-:W2:Y:S01]  /*1640*/  LDCU UR6, c[0x0][0x38c] ;  /* 0x00007180ff0677ac */ /* 0x000ea20008000800 */
[----:B------:R-:W-:Y:S01]  /*1650*/  PLOP3.LUT P1, PT, PT, PT, UP3, 0x80, 0x8 ;  /* 0x000000000008781c */ /* 0x000fe20003f2f038 */
[----:B------:R-:W-:Y:S01]  /*1660*/  IMAD.MOV.U32 R12, RZ, RZ, 0x1 ;  /* 0x00000001ff0c7424 */ /* 0x000fe200078e00ff */
[----:B------:R-:W-:Y:S01]  /*1670*/  ISETP.EQ.OR P2, PT, R0, RZ, P3 ;  /* 0x000000ff0000720c */ /* 0x000fe20001f42670 */
[----:B------:R-:W-:Y:S01]  /*1680*/  UISETP.NE.AND UP1, UPT, UR18, URZ, UPT ;  /* 0x000000ff1200728c */ /* 0x000fe2000bf25270 */
[----:B------:R-:W-:Y:S01]  /*1690*/  PLOP3.LUT P1, PT, P1, PT, PT, 0x8, 0x80 ;  /* 0x000000000080781c */ /* 0x000fe20000f2e170 */
[----:B------:R-:W-:Y:S01]  /*16a0*/  USEL UR25, URZ, 0x1, UP6 ;  /* 0x00000001ff197887 */ /* 0x000fe2000b000000 */
[----:B------:R-:W-:Y:S01]  /*16b0*/  CS2R R10, SRZ ;  /* 0x00000000000a7805 */ /* 0x000fe2000001ff00 */
[----:B------:R-:W-:Y:S01]  /*16c0*/  IMAD.MOV.U32 R9, RZ, RZ, RZ ;  /* 0x000000ffff097224 */ /* 0x000fe200078e00ff */
[----:B------:R-:W3:Y:S01]  /*16d0*/  LDCU UR39, c[0x0][0x370] ;  /* 0x00006e00ff2777ac */ /* 0x000ee20008000800 */
[----:B------:R-:W-:Y:S01]  /*16e0*/  IMAD.MOV.U32 R8, RZ, RZ, 0x1 ;  /* 0x00000001ff087424 */ /* 0x000fe200078e00ff */
[----:B------:R-:W4:Y:S01]  /*16f0*/  LDCU.64 UR28, c[0x0][0x348] ;  /* 0x00006900ff1c77ac */ /* 0x000f220008000a00 */
[----:B------:R-:W-:-:S02]  /*1700*/  USHF.R.U32.HI UR44, URZ, 0x7, UR24 ;  /* 0x00000007ff2c7899 */ /* 0x000fc40008011618 */
[----:B--2---:R-:W-:Y:S02]  /*1710*/  UIADD3 UR5, UPT, UPT, UR6, 0x7f, URZ ;  /* 0x0000007f06057890 */ /* 0x004fe4000fffe0ff */
[----:B------:R-:W-:Y:S02]  /*1720*/  UIADD3 UR46, UPT, UPT, UR6, 0xfe, URZ ;  /* 0x000000fe062e7890 */ /* 0x000fe4000fffe0ff */
[----:B------:R-:W-:Y:S01]  /*1730*/  USHF.R.S32.HI UR4, URZ, 0x1f, UR5 ;  /* 0x0000001fff047899 */ /* 0x000fe20008011405 */
[----:B------:R-:W2:Y:S03]  /*1740*/  LDCU UR38, c[0x0][0x374] ;  /* 0x00006e80ff2677ac */ /* 0x000ea60008000800 */
[----:B------:R-:W-:Y:S02]  /*1750*/  ULEA.HI UR4, UR4, UR5, URZ, 0x7 ;  /* 0x0000000504047291 */ /* 0x000fe4000f8f38ff */
[----:B------:R-:W-:-:S02]  /*1760*/  USEL UR25, UR25, 0x2, UP1 ;  /* 0x0000000219197887 */ /* 0x000fc40008800000 */
[----:B------:R-:W-:Y:S02]  /*1770*/  USHF.R.S32.HI UR41, URZ, 0x7, UR4 ;  /* 0x00000007ff297899 */ /* 0x000fe40008011404 */
[----:B------:R-:W-:Y:S02]  /*1780*/  UIADD3 UR4, UPT, UPT, UR6, -0x1, URZ ;  /* 0xffffffff06047890 */ /* 0x000fe4000fffe0ff */
[----:B------:R-:W-:Y:S02]  /*1790*/  UISETP.LT.U32.AND UP0, UPT, UR41, 0x5, UPT ;  /* 0x000000052900788c */ /* 0x000fe4000bf01070 */
[----:B------:R-:W-:Y:S02]  /*17a0*/  UISETP.GE.U32.AND UP2, UPT, UR4, -0xff, UPT ;  /* 0xffffff010400788c */ /* 0x000fe4000bf46070 */
[----:B------:R-:W-:Y:S01]  /*17b0*/  USEL UR40, UR41, 0x5, UP0 ;  /* 0x0000000529287887 */ /* 0x000fe20008000000 */
[----:B------:R-:W-:-:S03]  /*17c0*/  UMOV UR5, URZ ;  /* 0x000000ff00057c82 */ /* 0x000fc60008000000 */
[----:B------:R-:W-:Y:S02]  /*17d0*/  UIADD3 UR21, UPT, UPT, UR40, -0x1, URZ ;  /* 0xffffffff28157890 */ /* 0x000fe4000fffe0ff */
[----:B------:R-:W-:-:S03]  /*17e0*/  UIADD3 UR43, UPT, UPT, UR41, -UR40, URZ ;  /* 0x80000028292b7290 */ /* 0x000fc6000fffe0ff */
[----:B------:R-:W-:-:S04]  /*17f0*/  @UP2 UIADD3 UR21, UPT, UPT, UR40, URZ, URZ ;  /* 0x000000ff28152290 */ /* 0x000fc8000fffe0ff */
[----:B--234-:R-:W-:-:S12]  /*1800*/  UIADD3 UR21, UPT, UPT, UR21, 0x1, URZ ;  /* 0x0000000115157890 */ /* 0x01cfd8000fffe0ff */
.L_x_42:
[----:B------:R-:W-:Y:S01]  /*1810*/  UISETP.NE.AND UP0, UPT, UR45, URZ, UPT ;  /* 0x000000ff2d00728c */ /* 0x000fe2000bf05270 */
[----:B------:R-:W2:Y:S08]  /*1820*/  S2UR UR45, SR_CgaCtaId ;  /* 0x00000000002d79c3 */ /* 0x000eb00000008800 */
[----:B------:R-:W-:Y:S05]  /*1830*/  BRA.U UP0, `(.L_x_23) ;  /* 0x0000000100347547 */ /* 0x000fea000b800000 */
[----:B------:R-:W3:Y:S01]  /*1840*/  S2R R0, SR_CgaCtaId ;  /* 0x0000000000007919 */ /* 0x000ee20000008800 */
[----:B------:R-:W-:-:S04]  /*1850*/  MOV R2, 0x400 ;  /* 0x0000040000027802 */ /* 0x000fc80000000f00 */
[----:B---3--:R-:W-:Y:S02]  /*1860*/  LEA R0, R0, R2, 0x18 ;  /* 0x0000000200007211 */ /* 0x008fe400078ec0ff */
[----:B------:R-:W-:-:S03]  /*1870*/  SHF.L.U32 R2, R8, 0x1f, RZ ;  /* 0x0000001f08027819 */ /* 0x000fc600000006ff */
[----:B------:R-:W-:-:S04]  /*1880*/  IMAD R0, R9, 0x8, R0 ;  /* 0x0000000809007824 */ /* 0x000fc800078e0200 */
[----:B------:R-:W3:Y:S02]  /*1890*/  SYNCS.PHASECHK.TRANS64.TRYWAIT P0, [R0+URZ+0x110], R2 ;  /* 0x00011002000075a7 */ /* 0x000ee400080011ff */
[----:B---3--:R-:W-:Y:S05]  /*18a0*/  @!P0 BRA `(.L_x_24) ;  /* 0x0000007c00f88947 */ /* 0x008fea0003800000 */
.L_x_133:
[----:B------:R-:W-:Y:S01]  /*18b0*/  VIADD R9, R9, 0x1 ;  /* 0x0000000109097836 */ /* 0x000fe20000000000 */
[----:B------:R3:W-:Y:S04]  /*18c0*/  SYNCS.ARRIVE.TRANS64.A1T0 RZ, [R0+URZ+0x100], RZ ;  /* 0x000100ff00ff79a7 */ /* 0x0007e800081000ff */
[----:B------:R-:W-:-:S04]  /*18d0*/  ISETP.NE.AND P0, PT, R9, 0x2, PT ;  /* 0x000000020900780c */ /* 0x000fc80003f05270 */
[----:B------:R-:W-:Y:S02]  /*18e0*/  SEL R9, R9, RZ, P0 ;  /* 0x000000ff09097207 */ /* 0x000fe40000000000 */
[----:B---3--:R-:W-:-:S04]  /*18f0*/  SEL R0, RZ, 0x1, P0 ;  /* 0x00000001ff007807 */ /* 0x008fc80000000000 */
[----:B------:R-:W-:-:S07]  /*1900*/  LOP3.LUT R8, R8, R0, RZ, 0x3c, !PT ;  /* 0x0000000008087212 */ /* 0x000fce00078e3cff */
.L_x_23:
[----:B------:R-:W-:Y:S01]  /*1910*/  UMOV UR6, 0x400 ;  /* 0x0000040000067882 */ /* 0x000fe20000000000 */
[----:B------:R-:W-:Y:S01]  /*1920*/  SHF.L.U32 R0, R12, 0x1f, RZ ;  /* 0x0000001f0c007819 */ /* 0x000fe200000006ff */
[----:B--2---:R-:W-:Y:S02]  /*1930*/  ULEA UR6, UR45, UR6, 0x18 ;  /* 0x000000062d067291 */ /* 0x004fe4000f8ec0ff */
[----:B------:R-:W-:Y:S02]  /*1940*/  UISETP.GE.U32.AND UP0, UPT, UR46, 0xff, UPT ;  /* 0x000000ff2e00788c */ /* 0x000fe4000bf06070 */
[----:B------:R-:W-:Y:S02]  /*1950*/  ULEA UR4, UR5, UR6, 0x3 ;  /* 0x0000000605047291 */ /* 0x000fe4000f8e18ff */
[----:B------:R-:W-:Y:S02]  /*1960*/  USHF.L.U32 UR35, UR30, 0x6, URZ ;  /* 0x000000061e237899 */ /* 0x000fe400080006ff */
[----:B------:R-:W-:Y:S01]  /*1970*/  ULEA UR11, UR31, UR44, 0x8 ;  /* 0x0000002c1f0b7291 */ /* 0x000fe2000f8e40ff */
[----:B------:R-:W-:-:S04]  /*1980*/  UMOV UR13, URZ ;  /* 0x000000ff000d7c82 */ /* 0x000fc80008000000 */
[----:B------:R2:W3:Y:S01]  /*1990*/  SYNCS.PHASECHK.TRANS64.TRYWAIT P0, [UR4+0x28], R0 ;  /* 0x00002800ff0075a7 */ /* 0x0004e20008001104 */
[----:B------:R-:W-:Y:S06]  /*19a0*/  BRA.U !UP0, `(.L_x_25) ;  /* 0x0000000108bc7547 */ /* 0x000fec000b800000 */
[----:B------:R-:W-:Y:S01]  /*19b0*/  UMOV UR7, URZ ;  /* 0x000000ff00077c82 */ /* 0x000fe20008000000 */
[----:B------:R-:W-:-:S05]  /*19c0*/  UMOV UR4, UR5 ;  /* 0x0000000500047c82 */ /* 0x000fca0008000000 */
.L_x_31:
[----:B------:R-:W-:Y:S01]  /*19d0*/  ULEA UR33, UR4, UR6, 0x3 ;  /* 0x0000000604217291 */ /* 0x000fe2000f8e18ff */
[----:B---3--:R-:W-:Y:S01]  /*19e0*/  @!P3 MOV R2, 0xa000 ;  /* 0x0000a0000002b802 */ /* 0x008fe20000000f00 */
[----:B-1-34-:R-:W-:Y:S10]  /*19f0*/  @P0 BRA `(.L_x_26) ;  /* 0x00000000000c0947 */ /* 0x01aff40003800000 */
[----:B------:R-:W-:-:S04]  /*1a00*/  SHF.L.U32 R3, R12, 0x1f, RZ ;  /* 0x0000001f0c037819 */ /* 0x000fc800000006ff */
[----:B------:R-:W3:Y:S02]  /*1a10*/  SYNCS.PHASECHK.TRANS64.TRYWAIT P0, [UR33+0x28], R3 ;  /* 0x00002803ff0075a7 */ /* 0x000ee40008001121 */
[----:B---3--:R-:W-:Y:S05]  /*1a20*/  @!P0 BRA `(.L_x_27) ;  /* 0x0000007c00ac8947 */ /* 0x008fea0003800000 */
.L_x_26:
[----:B------:R3:W-:Y:S01]  /*1a30*/  @!P3 SYNCS.ARRIVE.TRANS64 RZ, [UR33], R2 ;  /* 0x00000002ffffb9a7 */ /* 0x0007e20008000021 */
[----:B------:R-:W-:-:S04]  /*1a40*/  ULOP3.LUT UR5, UR25, 0x2, URZ, 0xfc, !UPT ;  /* 0x0000000219057892 */ /* 0x000fc8000f8efcff */
[----:B------:R-:W-:-:S09]  /*1a50*/  UISETP.NE.AND UP0, UPT, UR5, 0x2, UPT ;  /* 0x000000020500788c */ /* 0x000fd2000bf05270 */
[----:B------:R-:W-:Y:S05]  /*1a60*/  BRA.U UP0, `(.L_x_28) ;  /* 0x0000000100047547 */ /* 0x000fea000b800000 */
[----:B-1----:R-:W-:Y:S05]  /*1a70*/  BPT.TRAP 0x1 ;  /* 0x000000040000795c */ /* 0x002fea0000300000 */
.L_x_28:
[----:B------:R-:W-:Y:S04]  /*1a80*/  BSSY.RECONVERGENT B0, `(.L_x_29) ;  /* 0x0000003000007945 */ /* 0x000fe80003800200 */
[----:B------:R-:W-:Y:S05]  /*1a90*/  @P2 BRA `(.L_x_30) ;  /* 0x0000000000042947 */ /* 0x000fea0003800000 */
[----:B-1----:R-:W-:Y:S05]  /*1aa0*/  BPT.TRAP 0x1 ;  /* 0x000000040000795c */ /* 0x002fea0000300000 */
.L_x_30:
[----:B-1----:R-:W-:Y:S05]  /*1ab0*/  BSYNC.RECONVERGENT B0 ;  /* 0x0000000000007941 */ /* 0x002fea0003800200 */
.L_x_29:
[----:B------:R-:W-:Y:S02]  /*1ac0*/  UIADD3 UR5, UPT, UPT, UR4, 0x1, URZ ;  /* 0x0000000104057890 */ /* 0x000fe4000fffe0ff */
[----:B------:R-:W-:Y:S02]  /*1ad0*/  USHF.L.U32 UR34, UR7, 0x7, URZ ;  /* 0x0000000707227899 */ /* 0x000fe400080006ff */
[----:B------:R-:W-:Y:S02]  /*1ae0*/  UISETP.NE.AND UP0, UPT, UR5, 0x5, UPT ;  /* 0x000000050500788c */ /* 0x000fe4000bf05270 */
[----:B------:R-:W-:Y:S02]  /*1af0*/  UIADD3 UR7, UPT, UPT, UR7, 0x1, URZ ;  /* 0x0000000107077890 */ /* 0x000fe4000fffe0ff */
[----:B------:R-:W-:Y:S02]  /*1b00*/  USEL UR9, URZ, 0x1, UP0 ;  /* 0x00000001ff097887 */ /* 0x000fe40008000000 */
[----:B------:R-:W-:-:S02]  /*1b10*/  USEL UR5, UR5, URZ, UP0 ;  /* 0x000000ff05057287 */ /* 0x000fc40008000000 */
[----:B------:R-:W-:Y:S02]  /*1b20*/  UIADD3 UR14, UP0, UPT, UR28, 0x180, URZ ;  /* 0x000001801c0e7890 */ /* 0x000fe4000ff1e0ff */
[----:B------:R-:W-:Y:S01]  /*1b30*/  ULEA UR8, UR5, UR6, 0x3 ;  /* 0x0000000605087291 */ /* 0x000fe2000f8e18ff */
[----:B------:R-:W-:Y:S01]  /*1b40*/  LOP3.LUT R12, R12, UR9, RZ, 0x3c, !PT ;  /* 0x000000090c0c7c12 */ /* 0x000fe2000f8e3cff */
[----:B------:R-:W-:Y:S02]  /*1b50*/  ULEA UR32, UR4, UR6, 0xd ;  /* 0x0000000604207291 */ /* 0x000fe4000f8e68ff */
[----:B------:R-:W-:Y:S01]  /*1b60*/  UIADD3 UR16, UP1, UPT, UR28, 0x80, URZ ;  /* 0x000000801c107890 */ /* 0x000fe2000ff3e0ff */
[----:B--2---:R-:W-:Y:S01]  /*1b70*/  SHF.L.U32 R0, R12, 0x1f, RZ ;  /* 0x0000001f0c007819 */ /* 0x004fe200000006ff */
[----:B------:R-:W-:Y:S02]  /*1b80*/  UIADD3.X UR15, UPT, UPT, URZ, UR29, URZ, UP0, !UPT ;  /* 0x0000001dff0f7290 */ /* 0x000fe400087fe4ff */
[----:B------:R-:W-:Y:S01]  /*1b90*/  UISETP.NE.AND UP0, UPT, UR7, UR21, UPT ;  /* 0x000000150700728c */ /* 0x000fe2000bf05270 */
[----:B------:R4:W1:Y:S01]  /*1ba0*/  SYNCS.PHASECHK.TRANS64.TRYWAIT P0, [UR8+0x28], R0 ;  /* 0x00002800ff0075a7 */ /* 0x0008620008001108 */
[----:B------:R-:W-:-:S02]  /*1bb0*/  ULEA UR8, UR4, UR24, 0xf ;  /* 0x0000001804087291 */ /* 0x000fc4000f8e78ff */
[----:B------:R-:W-:Y:S02]  /*1bc0*/  UIADD3.X UR17, UPT, UPT, URZ, UR29, URZ, UP1, !UPT ;  /* 0x0000001dff117290 */ /* 0x000fe40008ffe4ff */
[----:B------:R-:W-:Y:S02]  /*1bd0*/  UIADD3 UR32, UPT, UPT, UR32, 0x6400, URZ ;  /* 0x0000640020207890 */ /* 0x000fe4000fffe0ff */
[----:B------:R-:W-:Y:S01]  /*1be0*/  UIADD3 UR8, UPT, UPT, UR6, 0x10400, UR8 ;  /* 0x0001040006087890 */ /* 0x000fe2000fffe008 */
[----:B------:R-:W-:Y:S01]  /*1bf0*/  UMOV UR18, 0x0 ;  /* 0x0000000000127882 */ /* 0x000fe20000000000 */
[----:B------:R-:W-:Y:S01]  /*1c00*/  UMOV UR19, 0x10000000 ;  /* 0x1000000000137882 */ /* 0x000fe20000000000 */
[----:B------:R-:W-:Y:S01]  /*1c10*/  UMOV UR4, 0x30000 ;  /* 0x0003000000047882 */ /* 0x000fe20000000000 */
[----:B------:R-:W-:Y:S01]  /*1c20*/  UMOV UR12, UR36 ;  /* 0x00000024000c7c82 */ /* 0x000fe20008000000 */
[----:B------:R-:W-:Y:S01]  /*1c30*/  UMOV UR9, UR33 ;  /* 0x0000002100097c82 */ /* 0x000fe20008000000 */
[----:B------:R-:W-:Y:S01]  /*1c40*/  UMOV UR10, UR34 ;  /* 0x00000022000a7c82 */ /* 0x000fe20008000000 */
[----:B------:R-:W-:Y:S01]  /*1c50*/  UTMALDG.3D [UR32], [UR16], desc[UR18] ;  /* 0x00001220100075b4 */ /* 0x000fe20008011000 */
[----:B------:R-:W-:Y:S01]  /*1c60*/  UMOV UR13, UR21 ;  /* 0x00000015000d7c82 */ /* 0x000fe20008000000 */
[----:B------:R2:W-:Y:S02]  /*1c70*/  UTMALDG.3D.MULTICAST [UR8], [UR14], UR4, desc[UR18] ;  /* 0x000012080e0073b4 */ /* 0x0005e40008011804 */
[----:B--2---:R-:W-:Y:S01]  /*1c80*/  UMOV UR4, UR5 ;  /* 0x0000000500047c82 */ /* 0x004fe20008000000 */
[----:B------:R-:W-:Y:S05]  /*1c90*/  BRA.U UP0, `(.L_x_31) ;  /* 0xfffffffd004c7547 */ /* 0x000fea000b83ffff */
.L_x_25:
[----:B------:R-:W-:Y:S01]  /*1ca0*/  ULEA UR4, UR5, UR6, 0x3 ;  /* 0x0000000605047291 */ /* 0x000fe2000f8e18ff */
[----:B--2-4-:R-:W-:Y:S01]  /*1cb0*/  SHF.L.U32 R0, R12, 0x1f, RZ ;  /* 0x0000001f0c007819 */ /* 0x014fe200000006ff */
[----:B------:R-:W-:Y:S01]  /*1cc0*/  @!P1 SYNCS.ARRIVE.TRANS64.A1T0 RZ, [UR6+0x98], RZ ;  /* 0x000098ffffff99a7 */ /* 0x000fe20008100006 */
[----:B------:R-:W-:-:S06]  /*1cd0*/  UISETP.GT.AND UP0, UPT, UR41, UR40, UPT ;  /* 0x000000282900728c */ /* 0x000fcc000bf04270 */
[----:B-1-3--:R1:W2:Y:S03]  /*1ce0*/  SYNCS.PHASECHK.TRANS64.TRYWAIT P0, [UR4+0x28], R0 ;  /* 0x00002800ff0075a7 */ /* 0x00a2a60008001104 */
[----:B------:R-:W-:Y:S05]  /*1cf0*/  BRA.U !UP0, `(.L_x_32) ;  /* 0x0000000108c07547 */ /* 0x000fea000b800000 */
[----:B------:R-:W-:Y:S01]  /*1d00*/  UIADD3 UR26, UPT, UPT, UR43, UR13, URZ ;  /* 0x0000000d2b1a7290 */ /* 0x000fe2000fffe0ff */
[----:B------:R-:W-:-:S11]  /*1d10*/  UMOV UR4, UR5 ;  /* 0x0000000500047c82 */ /* 0x000fd60008000000 */
.L_x_38:
[----:B------:R-:W-:Y:S01]  /*1d20*/  ULEA UR17, UR4, UR6, 0x3 ;  /* 0x0000000604117291 */ /* 0x000fe2000f8e18ff */
[----:B--2---:R-:W-:Y:S01]  /*1d30*/  @!P3 MOV R2, 0xa000 ;  /* 0x0000a0000002b802 */ /* 0x004fe20000000f00 */
[----:B--234-:R-:W-:Y:S10]  /*1d40*/  @P0 BRA `(.L_x_33) ;  /* 0x00000000000c0947 */ /* 0x01cff40003800000 */
[----:B------:R-:W-:-:S04]  /*1d50*/  SHF.L.U32 R3, R12, 0x1f, RZ ;  /* 0x0000001f0c037819 */ /* 0x000fc800000006ff */
[----:B------:R-:W2:Y:S02]  /*1d60*/  SYNCS.PHASECHK.TRANS64.TRYWAIT P0, [UR17+0x28], R3 ;  /* 0x00002803ff0075a7 */ /* 0x000ea40008001111 */
[----:B--2---:R-:W-:Y:S05]  /*1d70*/  @!P0 BRA `(.L_x_34) ;  /* 0x0000007800f08947 */ /* 0x004fea0003800000 */
.L_x_33:
[----:B------:R2:W-:Y:S01]  /*1d80*/  @!P3 SYNCS.ARRIVE.TRANS64 RZ, [UR17], R2 ;  /* 0x00000002ffffb9a7 */ /* 0x0005e20008000011 */
[----:B------:R-:W-:-:S04]  /*1d90*/  ULOP3.LUT UR5, UR25, 0x2, URZ, 0xfc, !UPT ;  /* 0x0000000219057892 */ /* 0x000fc8000f8efcff */
[----:B------:R-:W-:-:S09]  /*1da0*/  UISETP.NE.AND UP0, UPT, UR5, 0x2, UPT ;  /* 0x000000020500788c */ /* 0x000fd2000bf05270 */
[----:B------:R-:W-:Y:S05]  /*1db0*/  BRA.U UP0, `(.L_x_35) ;  /* 0x0000000100047547 */ /* 0x000fea000b800000 */
[----:B------:R-:W-:Y:S05]  /*1dc0*/  BPT.TRAP 0x1 ;  /* 0x000000040000795c */ /* 0x000fea0000300000 */
.L_x_35:
[----:B------:R-:W-:Y:S04]  /*1dd0*/  BSSY.RECONVERGENT B0, `(.L_x_36) ;  /* 0x0000003000007945 */ /* 0x000fe80003800200 */
[----:B------:R-:W-:Y:S05]  /*1de0*/  @P2 BRA `(.L_x_37) ;  /* 0x0000000000042947 */ /* 0x000fea0003800000 */
[----:B------:R-:W-:Y:S05]  /*1df0*/  BPT.TRAP 0x1 ;  /* 0x000000040000795c */ /* 0x000fea0000300000 */
.L_x_37:
[----:B------:R-:W-:Y:S05]  /*1e00*/  BSYNC.RECONVERGENT B0 ;  /* 0x0000000000007941 */ /* 0x000fea0003800200 */
.L_x_36:
[----:B------:R-:W-:Y:S02]  /*1e10*/  UIADD3 UR5, UPT, UPT, UR4, 0x1, URZ ;  /* 0x0000000104057890 */ /* 0x000fe4000fffe0ff */
[----:B------:R-:W-:Y:S02]  /*1e20*/  USHF.L.U32 UR18, UR13, 0x7, URZ ;  /* 0x000000070d127899 */ /* 0x000fe400080006ff */
[----:B------:R-:W-:Y:S02]  /*1e30*/  UISETP.NE.AND UP0, UPT, UR5, 0x5, UPT ;  /* 0x000000050500788c */ /* 0x000fe4000bf05270 */
[----:B------:R-:W-:Y:S02]  /*1e40*/  UIADD3 UR13, UPT, UPT, UR13, 0x1, URZ ;  /* 0x000000010d0d7890 */ /* 0x000fe4000fffe0ff */
[----:B------:R-:W-:Y:S02]  /*1e50*/  USEL UR8, URZ, 0x1, UP0 ;  /* 0x00000001ff087887 */ /* 0x000fe40008000000 */
[----:B------:R-:W-:-:S02]  /*1e60*/  USEL UR5, UR5, URZ, UP0 ;  /* 0x000000ff05057287 */ /* 0x000fc40008000000 */
[----:B------:R-:W-:Y:S02]  /*1e70*/  UIADD3 UR14, UP0, UPT, UR28, 0x180, URZ ;  /* 0x000001801c0e7890 */ /* 0x000fe4000ff1e0ff */
[----:B------:R-:W-:Y:S01]  /*1e80*/  LOP3.LUT R12, R12, UR8, RZ, 0x3c, !PT ;  /* 0x000000080c0c7c12 */ /* 0x000fe2000f8e3cff */
[----:B------:R-:W-:Y:S02]  /*1e90*/  ULEA UR16, UR4, UR6, 0xd ;  /* 0x0000000604107291 */ /* 0x000fe4000f8e68ff */
[----:B------:R-:W-:Y:S01]  /*1ea0*/  UIADD3 UR22, UP1, UPT, UR28, 0x80, URZ ;  /* 0x000000801c167890 */ /* 0x000fe2000ff3e0ff */
[----:B-1----:R-:W-:Y:S01]  /*1eb0*/  SHF.L.U32 R0, R12, 0x1f, RZ ;  /* 0x0000001f0c007819 */ /* 0x002fe200000006ff */
[----:B------:R-:W-:Y:S02]  /*1ec0*/  UIADD3.X UR15, UPT, UPT, URZ, UR29, URZ, UP0, !UPT ;  /* 0x0000001dff0f7290 */ /* 0x000fe400087fe4ff */
[----:B------:R-:W-:Y:S02]  /*1ed0*/  ULEA UR8, UR4, UR24, 0xf ;  /* 0x0000001804087291 */ /* 0x000fe4000f8e78ff */
[----:B------:R-:W-:-:S02]  /*1ee0*/  UISETP.NE.AND UP0, UPT, UR13, UR26, UPT ;  /* 0x0000001a0d00728c */ /* 0x000fc4000bf05270 */
[----:B------:R-:W-:Y:S02]  /*1ef0*/  ULEA UR7, UR5, UR6, 0x3 ;  /* 0x0000000605077291 */ /* 0x000fe4000f8e18ff */
[----:B------:R-:W-:Y:S02]  /*1f00*/  UIADD3 UR16, UPT, UPT, UR16, 0x6400, URZ ;  /* 0x0000640010107890 */ /* 0x000fe4000fffe0ff */
[----:B------:R-:W-:Y:S02]  /*1f10*/  UIADD3.X UR23, UPT, UPT, URZ, UR29, URZ, UP1, !UPT ;  /* 0x0000001dff177290 */ /* 0x000fe40008ffe4ff */
[----:B------:R-:W-:Y:S01]  /*1f20*/  UIADD3 UR8, UPT, UPT, UR6, 0x10400, UR8 ;  /* 0x0001040006087890 */ /* 0x000fe2000fffe008 */
[----:B------:R-:W-:Y:S01]  /*1f30*/  UMOV UR30, 0x0 ;  /* 0x00000000001e7882 */ /* 0x000fe20000000000 */
[----:B------:R-:W-:Y:S01]  /*1f40*/  UMOV UR31, 0x10000000 ;  /* 0x10000000001f7882 */ /* 0x000fe20000000000 */
[----:B------:R-:W-:Y:S01]  /*1f50*/  UMOV UR19, UR35 ;  /* 0x0000002300137c82 */ /* 0x000fe20008000000 */
[----:B------:R-:W-:Y:S01]  /*1f60*/  UMOV UR20, UR36 ;  /* 0x0000002400147c82 */ /* 0x000fe20008000000 */
[----:B------:R3:W4:Y:S01]  /*1f70*/  SYNCS.PHASECHK.TRANS64.TRYWAIT P0, [UR7+0x28], R0 ;  /* 0x00002800ff0075a7 */ /* 0x0007220008001107 */
[----:B------:R-:W-:Y:S01]  /*1f80*/  UMOV UR4, 0x30000 ;  /* 0x0003000000047882 */ /* 0x000fe20000000000 */
[----:B------:R-:W-:Y:S01]  /*1f90*/  UMOV UR12, UR36 ;  /* 0x00000024000c7c82 */ /* 0x000fe20008000000 */
[----:B------:R-:W-:Y:S01]  /*1fa0*/  UMOV UR9, UR17 ;  /* 0x0000001100097c82 */ /* 0x000fe20008000000 */
[----:B------:R-:W-:Y:S01]  /*1fb0*/  UMOV UR10, UR18 ;  /* 0x00000012000a7c82 */ /* 0x000fe20008000000 */
[----:B------:R-:W-:Y:S01]  /*1fc0*/  UTMALDG.3D [UR16], [UR22], desc[UR30] ;  /* 0x00001e10160075b4 */ /* 0x000fe20008011000 */
[----:B------:R1:W-:Y:S02]  /*1fd0*/  UTMALDG.3D.MULTICAST [UR8], [UR14], UR4, desc[UR30] ;  /* 0x00001e080e0073b4 */ /* 0x0003e40008011804 */
[----:B-1----:R-:W-:Y:S01]  /*1fe0*/  UMOV UR4, UR5 ;  /* 0x0000000500047c82 */ /* 0x002fe20008000000 */
[----:B------:R-:W-:Y:S05]  /*1ff0*/  BRA.U UP0, `(.L_x_38) ;  /* 0xfffffffd00487547 */ /* 0x000fea000b83ffff */
.L_x_32:
[C---:B------:R-:W-:Y:S01]  /*2000*/  LEA R3, R11.reuse, UR6, 0x3 ;  /* 0x000000060b037c11 */ /* 0x040fe2000f8e18ff */
[----:B------:R-:W-:Y:S01]  /*2010*/  NOP ;  /* 0x0000000000007918 */ /* 0x000fe20000000000 */
[----:B-1-3--:R-:W-:Y:S02]  /*2020*/  SHF.L.U32 R0, R10, 0x1f, RZ ;  /* 0x0000001f0a007819 */ /* 0x00afe400000006ff */
[----:B------:R-:W-:Y:S02]  /*2030*/  LEA R4, R11, UR6, 0x4 ;  /* 0x000000060b047c11 */ /* 0x000fe4000f8e20ff */
[----:B--2-4-:R-:W1:Y:S02]  /*2040*/  SYNCS.PHASECHK.TRANS64.TRYWAIT P0, [R3+URZ+0xa0], R0 ;  /* 0x0000a000030075a7 */ /* 0x014e6400080011ff */
[----:B-1----:R-:W-:Y:S05]  /*2050*/  @!P0 BRA `(.L_x_39) ;  /* 0x0000007800508947 */ /* 0x002fea0003800000 */
.L_x_136:
[----:B------:R-:W2:Y:S01]  /*2060*/  LDS.128 R4, [R4+0x130] ;  /* 0x0001300004047984 */ /* 0x000ea20000000c00 */
[----:B------:R-:W-:Y:S01]  /*2070*/  UISETP.GE.AND UP0, UPT, UR42, 0x1, UPT ;  /* 0x000000012a00788c */ /* 0x000fe2000bf06270 */
[----:B------:R-:W-:Y:S01]  /*2080*/  @!PT LDS RZ, [RZ] ;  /* 0x00000000fffff984 */ /* 0x000fe20000000800 */
[----:B------:R-:W-:Y:S01]  /*2090*/  @!PT LDS RZ, [RZ] ;  /* 0x00000000fffff984 */ /* 0x000fe20000000800 */
[----:B------:R-:W-:Y:S01]  /*20a0*/  @!PT LDS RZ, [RZ] ;  /* 0x00000000fffff984 */ /* 0x000fe20000000800 */
[----:B------:R-:W-:Y:S01]  /*20b0*/  @!PT LDS RZ, [RZ] ;  /* 0x00000000fffff984 */ /* 0x000fe20000000800 */
[----:B------:R3:W-:Y:S06]  /*20c0*/  MEMBAR.ALL.CTA ;  /* 0x0000000000007992 */ /* 0x0007ec0000008000 */
[----:B---3--:R-:W3:Y:S01]  /*20d0*/  FENCE.VIEW.ASYNC.S ;  /* 0x00000000000073c6 */ /* 0x008ee20000000000 */
[----:B--2---:R-:W-:-:S13]  /*20e0*/  LOP3.LUT P0, RZ, R6, 0x1, RZ, 0xc0, !PT ;  /* 0x0000000106ff7812 */ /* 0x004fda000780c0ff */
[----:B---3--:R-:W-:Y:S01]  /*20f0*/  VOTEU.ANY UP1, P0 ;  /* 0x0000000000ff7886 */ /* 0x008fe20000020100 */
[----:B------:R-:W-:-:S13]  /*2100*/  PLOP3.LUT P0, PT, PT, PT, UP1, 0x80, 0x8 ;  /* 0x000000000008781c */ /* 0x000fda0003f0f018 */
[----:B-1----:R-:W-:Y:S02]  /*2110*/  @P0 LOP3.LUT R0, R5, 0xffff, RZ, 0xc0, !PT ;  /* 0x0000ffff05000812 */ /* 0x002fe400078ec0ff */
[----:B------:R-:W-:Y:S02]  /*2120*/  @P0 MOV R2, R4 ;  /* 0x0000000400020202 */ /* 0x000fe40000000f00 */
[----:B------:R-:W-:Y:S01]  /*2130*/  @P0 R2UR UR7, R0 ;  /* 0x00000000000702ca */ /* 0x000fe200000e0000 */
[----:B------:R-:W-:Y:S01]  /*2140*/  VIADD R0, R3, 0xb0 ;  /* 0x000000b003007836 */ /* 0x000fe20000000000 */
[----:B------:R-:W-:Y:S02]  /*2150*/  @P0 SHF.R.U32.HI R4, RZ, 0x10, R5 ;  /* 0x00000010ff040819 */ /* 0x000fe40000011605 */
[----:B------:R-:W-:Y:S02]  /*2160*/  @P0 R2UR UR8, R2 ;  /* 0x00000000020802ca */ /* 0x000fe400000e0000 */
[----:B------:R-:W-:-:S02]  /*2170*/  PRMT R0, RZ, 0x654, R0 ;  /* 0x00000654ff007816 */ /* 0x000fc40000000000 */
[----:B------:R-:W-:Y:S02]  /*2180*/  @P0 R2UR UR4, R4 ;  /* 0x00000000040402ca */ /* 0x000fe400000e0000 */
[----:B------:R1:W-:Y:S03]  /*2190*/  SYNCS.ARRIVE.TRANS64.RED.A1T0 RZ, [R0+URZ], RZ ;  /* 0x000000ff00ff79a7 */ /* 0x0003e600081004ff */
[----:B------:R-:W-:-:S04]  /*21a0*/  @UP1 UMOV UR27, UR7 ;  /* 0x00000007001b1c82 */ /* 0x000fc80008000000 */
[----:B------:R-:W-:-:S04]  /*21b0*/  @UP1 UMOV UR37, UR8 ;  /* 0x0000000800251c82 */ /* 0x000fc80008000000 */
[----:B------:R-:W-:Y:S01]  /*21c0*/  @UP1 UMOV UR36, UR4 ;  /* 0x0000000400241c82 */ /* 0x000fe20008000000 */
[----:B------:R-:W-:Y:S05]  /*21d0*/  BRA.U !UP0, `(.L_x_40) ;  /* 0x0000000108d47547 */ /* 0x000fea000b800000 */
[----:B------:R-:W2:Y:S01]  /*21e0*/  LDCU.128 UR12, c[0x0][0xb10] ;  /* 0x00016200ff0c77ac */ /* 0x000ea20008000c00 */
[----:B------:R-:W3:Y:S01]  /*21f0*/  LDCU UR26, c[0x0][0xb20] ;  /* 0x00016400ff1a77ac */ /* 0x000ee20008000800 */
[----:B------:R-:W4:Y:S01]  /*2200*/  LDCU UR20, c[0x0][0xb0c] ;  /* 0x00016180ff1477ac */ /* 0x000f220008000800 */
[----:B------:R-:W1:Y:S01]  /*2210*/  LDCU.64 UR10, c[0x0][0xb28] ;  /* 0x00016500ff0a77ac */ /* 0x000e620008000a00 */
[----:B------:R-:W-:Y:S02]  /*2220*/  UISETP.NE.AND UP3, UPT, UR42, 0x1, UPT ;  /* 0x000000012a00788c */ /* 0x000fe4000bf65270 */
[----:B--2---:R-:W-:Y:S02]  /*2230*/  UIMAD.WIDE.U32 UR16, UR38, UR15, URZ ;  /* 0x0000000f261072a5 */ /* 0x004fe4000f8e00ff */
[----:B------:R-:W-:Y:S02]  /*2240*/  UIMAD.WIDE.U32 UR8, UR39, UR12, URZ ;  /* 0x0000000c270872a5 */ /* 0x000fe4000f8e00ff */
[----:B------:R-:W-:-:S02]  /*2250*/  UISETP.NE.AND UP0, UPT, UR14, 0x1, UPT ;  /* 0x000000010e00788c */ /* 0x000fc4000bf05270 */
[----:B------:R-:W-:Y:S01]  /*2260*/  UIMAD.WIDE.U32 UR22, UR27, UR15, URZ ;  /* 0x0000000f1b1672a5 */ /* 0x000fe2000f8e00ff */
[----:B------:R-:W-:Y:S02]  /*2270*/  UMOV UR16, UR17 ;  /* 0x0000001100107c82 */ /* 0x000fe40008000000 */
[----:B------:R-:W-:Y:S01]  /*2280*/  UMOV UR8, UR9 ;  /* 0x0000000900087c82 */ /* 0x000fe20008000000 */
[----:B---3--:R-:W-:Y:S02]  /*2290*/  USHF.R.U32.HI UR16, URZ, UR26, UR16 ;  /* 0x0000001aff107299 */ /* 0x008fe40008011610 */
[----:B----4-:R-:W-:Y:S02]  /*22a0*/  UISETP.NE.AND UP2, UPT, UR20, 0x1, UPT ;  /* 0x000000011400788c */ /* 0x010fe4000bf45270 */
[----:B------:R-:W-:Y:S02]  /*22b0*/  USHF.R.U32.HI UR8, URZ, UR13, UR8 ;  /* 0x0000000dff087299 */ /* 0x000fe40008011608 */
[----:B------:R-:W-:-:S02]  /*22c0*/  USEL UR7, UR38, UR16, !UP0 ;  /* 0x0000001026077287 */ /* 0x000fc4000c000000 */
[----:B------:R-:W-:Y:S02]  /*22d0*/  USEL UR8, UR39, UR8, !UP2 ;  /* 0x0000000827087287 */ /* 0x000fe4000d000000 */
[----:B-1----:R-:W-:Y:S01]  /*22e0*/  UIMAD.WIDE.U32 UR16, UR7, UR10, URZ ;  /* 0x0000000a071072a5 */ /* 0x002fe2000f8e00ff */
[----:B------:R-:W-:Y:S01]  /*22f0*/  UMOV UR4, UR23 ;  /* 0x0000001700047c82 */ /* 0x000fe20008000000 */
[----:B------:R-:W-:Y:S02]  /*2300*/  UIMAD.WIDE.U32 UR18, UR37, UR12, URZ ;  /* 0x0000000c251272a5 */ /* 0x000fe4000f8e00ff */
[----:B------:R-:W-:-:S03]  /*2310*/  UIMAD.WIDE.U32 UR22, UR8, UR10, URZ ;  /* 0x0000000a081672a5 */ /* 0x000fc6000f8e00ff */
[----:B------:R-:W-:Y:S01]  /*2320*/  UMOV UR16, UR17 ;  /* 0x0000001100107c82 */ /* 0x000fe20008000000 */
[----:B------:R-:W-:Y:S02]  /*2330*/  USHF.R.U32.HI UR4, URZ, UR26, UR4 ;  /* 0x0000001aff047299 */ /* 0x000fe40008011604 */
[----:B------:R-:W-:Y:S01]  /*2340*/  @UP3 USHF.R.U32.HI UR7, URZ, UR11, UR16 ;  /* 0x0000000bff073299 */ /* 0x000fe20008011610 */
[----:B------:R-:W-:Y:S01]  /*2350*/  UMOV UR18, UR19 ;  /* 0x0000001300127c82 */ /* 0x000fe20008000000 */
[----:B------:R-:W-:Y:S01]  /*2360*/  UMOV UR22, UR23 ;  /* 0x0000001700167c82 */ /* 0x000fe20008000000 */
[----:B------:R-:W-:Y:S02]  /*2370*/  USHF.R.U32.HI UR13, URZ, UR13, UR18 ;  /* 0x0000000dff0d7299 */ /* 0x000fe40008011612 */
[----:B------:R-:W-:Y:S02]  /*2380*/  USEL UR4, UR27, UR4, !UP0 ;  /* 0x000000041b047287 */ /* 0x000fe4000c000000 */
[----:B------:R-:W-:-:S02]  /*2390*/  @UP3 USHF.R.U32.HI UR8, URZ, UR11, UR22 ;  /* 0x0000000bff083299 */ /* 0x000fc40008011616 */
[----:B------:R-:W-:Y:S02]  /*23a0*/  UIMAD UR9, UR42, UR7, URZ ;  /* 0x000000072a0972a4 */ /* 0x000fe4000f8e02ff */
[----:B------:R-:W-:Y:S02]  /*23b0*/  USEL UR7, UR37, UR13, !UP2 ;  /* 0x0000000d25077287 */ /* 0x000fe4000d000000 */
[----:B------:R-:W-:Y:S02]  /*23c0*/  UIMAD UR12, UR42, UR8, URZ ;  /* 0x000000082a0c72a4 */ /* 0x000fe4000f8e02ff */
[----:B------:R-:W-:Y:S02]  /*23d0*/  UISETP.GE.AND UP0, UPT, UR4, UR9, UPT ;  /* 0x000000090400728c */ /* 0x000fe4000bf06270 */
[----:B------:R-:W-:Y:S02]  /*23e0*/  UIMAD.WIDE.U32 UR16, UR4, UR10, URZ ;  /* 0x0000000a041072a5 */ /* 0x000fe4000f8e00ff */
[----:B------:R-:W-:-:S02]  /*23f0*/  UISETP.GE.OR UP0, UPT, UR7, UR12, UP0 ;  /* 0x0000000c0700728c */ /* 0x000fc40008706670 */
[----:B------:R-:W-:Y:S02]  /*2400*/  UIMAD.WIDE.U32 UR12, UR7, UR10, URZ ;  /* 0x0000000a070c72a5 */ /* 0x000fe4000f8e00ff */
[----:B------:R-:W-:Y:S01]  /*2410*/  UIADD3 UR15, UPT, UPT, -UR4, URZ, URZ ;  /* 0x000000ff040f7290 */ /* 0x000fe2000fffe1ff */
[----:B------:R-:W-:Y:S01]  /*2420*/  UMOV UR10, UR17 ;  /* 0x00000011000a7c82 */ /* 0x000fe20008000000 */
[----:B------:R-:W-:Y:S02]  /*2430*/  UIADD3 UR12, UPT, UPT, -UR7, URZ, URZ ;  /* 0x000000ff070c7290 */ /* 0x000fe4000fffe1ff */
[----:B------:R-:W-:-:S03]  /*2440*/  USHF.R.U32.HI UR10, URZ, UR11, UR10 ;  /* 0x0000000bff0a7299 */ /* 0x000fc6000801160a */
[----:B------:R-:W-:Y:S01]  /*2450*/  @!UP0 UMOV UR9, UR13 ;  /* 0x0000000d00098c82 */ /* 0x000fe20008000000 */
[----:B------:R-:W-:Y:S02]  /*2460*/  UIMAD UR15, UR14, UR15, UR27 ;  /* 0x0000000f0e0f72a4 */ /* 0x000fe4000f8e021b */
[----:B------:R-:W-:Y:S02]  /*2470*/  USEL UR10, UR4, UR10, !UP3 ;  /* 0x0000000a040a7287 */ /* 0x000fe4000d800000 */
[----:B------:R-:W-:Y:S02]  /*2480*/  @!UP0 USHF.R.U32.HI UR9, URZ, UR11, UR9 ;  /* 0x0000000bff098299 */ /* 0x000fe40008011609 */
[----:B------:R-:W-:Y:S02]  /*2490*/  UIADD3 UR11, UPT, UPT, -UR10, URZ, URZ ;  /* 0x000000ff0a0b7290 */ /* 0x000fe4000fffe1ff */
[----:B------:R-:W-:Y:S02]  /*24a0*/  @!UP0 USEL UR9, UR7, UR9, !UP3 ;  /* 0x0000000907098287 */ /* 0x000fe4000d800000 */
[----:B------:R-:W-:-:S02]  /*24b0*/  UIMAD UR11, UR42, UR11, UR4 ;  /* 0x0000000b2a0b72a4 */ /* 0x000fc4000f8e0204 */
[----:B------:R-:W-:Y:S02]  /*24c0*/  @!UP0 UIADD3 UR10, UPT, UPT, UR10, -UR9, URZ ;  /* 0x800000090a0a8290 */ /* 0x000fe4000fffe0ff */
[----:B------:R-:W-:Y:S02]  /*24d0*/  @!UP0 UIMAD UR9, UR11, UR8, UR9 ;  /* 0x000000080b0982a4 */ /* 0x000fe4000f8e0209 */
[----:B------:R-:W-:Y:S02]  /*24e0*/  @!UP0 UIMAD UR4, UR42, UR10, UR7 ;  /* 0x0000000a2a0482a4 */ /* 0x000fe4000f8e0207 */
[----:B------:R-:W-:Y:S02]  /*24f0*/  UIMAD UR8, UR20, UR12, UR37 ;  /* 0x0000000c140872a4 */ /* 0x000fe4000f8e0225 */
[----:B------:R-:W-:Y:S01]  /*2500*/  UIMAD UR27, UR4, UR14, UR15 ;  /* 0x0000000e041b72a4 */ /* 0x000fe2000f8e020f */
[----:B------:R-:W-:Y:S02]  /*2510*/  @!UP0 UMOV UR7, UR9 ;  /* 0x0000000900078c82 */ /* 0x000fe40008000000 */
[----:B------:R-:W-:-:S12]  /*2520*/  UIMAD UR37, UR7, UR20, UR8 ;  /* 0x00000014072572a4 */ /* 0x000fd8000f8e0208 */
.L_x_40:
[----:B------:R-:W2:Y:S02]  /*2530*/  LDCU UR4, c[0x0][0xb30] ;  /* 0x00016600ff0477ac */ /* 0x000ea40008000800 */
[----:B--2---:R-:W-:-:S09]  /*2540*/  UISETP.NE.AND UP0, UPT, UR4, 0x1, UPT ;  /* 0x000000010400788c */ /* 0x004fd2000bf05270 */
[----:B------:R-:W-:Y:S05]  /*2550*/  BRA.U UP0, `(.L_x_41) ;  /* 0x0000000100447547 */ /* 0x000fea000b800000 */
[----:B------:R-:W2:Y:S01]  /*2560*/  LDCU.128 UR12, c[0x0][0xb10] ;  /* 0x00016200ff0c77ac */ /* 0x000ea20008000c00 */
[----:B------:R-:W3:Y:S01]  /*2570*/  LDCU UR16, c[0x0][0xb0c] ;  /* 0x00016180ff1077ac */ /* 0x000ee20008000800 */
[----:B------:R-:W4:Y:S01]  /*2580*/  LDCU UR17, c[0x0][0xb20] ;  /* 0x00016400ff1177ac */ /* 0x000f220008000800 */
[----:B--2---:R-:W-:Y:S02]  /*2590*/  UIMAD.WIDE.U32 UR10, UR37, UR12, URZ ;  /* 0x0000000c250a72a5 */ /* 0x004fe4000f8e00ff */
[----:B------:R-:W-:Y:S02]  /*25a0*/  UIMAD.WIDE.U32 UR8, UR27, UR15, URZ ;  /* 0x0000000f1b0872a5 */ /* 0x000fe4000f8e00ff */
[----:B---3--:R-:W-:Y:S02]  /*25b0*/  UISETP.NE.AND UP2, UPT, UR16, 0x1, UPT ;  /* 0x000000011000788c */ /* 0x008fe4000bf45270 */
[----:B------:R-:W-:Y:S01]  /*25c0*/  UISETP.NE.AND UP0, UPT, UR14, 0x1, UPT ;  /* 0x000000010e00788c */ /* 0x000fe2000bf05270 */
[----:B------:R-:W-:-:S02]  /*25d0*/  UMOV UR7, UR11 ;  /* 0x0000000b00077c82 */ /* 0x000fc40008000000 */
[----:B------:R-:W-:Y:S01]  /*25e0*/  UMOV UR4, UR9 ;  /* 0x0000000900047c82 */ /* 0x000fe20008000000 */
[----:B------:R-:W-:Y:S02]  /*25f0*/  USHF.R.U32.HI UR7, URZ, UR13, UR7 ;  /* 0x0000000dff077299 */ /* 0x000fe40008011607 */
[----:B----4-:R-:W-:Y:S02]  /*2600*/  USHF.R.U32.HI UR4, URZ, UR17, UR4 ;  /* 0x00000011ff047299 */ /* 0x010fe40008011604 */
[----:B------:R-:W-:Y:S02]  /*2610*/  USEL UR7, UR37, UR7, !UP2 ;  /* 0x0000000725077287 */ /* 0x000fe4000d000000 */
[----:B------:R-:W-:-:S04]  /*2620*/  USEL UR4, UR27, UR4, !UP0 ;  /* 0x000000041b047287 */ /* 0x000fc8000c000000 */
[----:B------:R-:W-:Y:S02]  /*2630*/  UIADD3 UR8, UPT, UPT, UR7, -UR4, URZ ;  /* 0x8000000407087290 */ /* 0x000fe4000fffe0ff */
[----:B------:R-:W-:Y:S02]  /*2640*/  UIADD3 UR4, UPT, UPT, -UR7, UR4, URZ ;  /* 0x0000000407047290 */ /* 0x000fe4000fffe1ff */
[----:B------:R-:W-:Y:S02]  /*2650*/  UIMAD UR27, UR8, UR14, UR27 ;  /* 0x0000000e081b72a4 */ /* 0x000fe4000f8e021b */
[----:B------:R-:W-:-:S12]  /*2660*/  UIMAD UR37, UR4, UR16, UR37 ;  /* 0x00000010042572a4 */ /* 0x000fd8000f8e0225 */
.L_x_41:
[----:B------:R-:W-:Y:S01]  /*2670*/  VIADD R11, R11, 0x1 ;  /* 0x000000010b0b7836 */ /* 0x000fe20000000000 */
[----:B------:R-:W-:Y:S02]  /*2680*/  R2UR UR7, R77 ;  /* 0x000000004d0772ca */ /* 0x000fe400000e0000 */
[----:B------:R-:W-:Y:S02]  /*2690*/  R2UR UR4, R76 ;  /* 0x000000004c0472ca */ /* 0x000fe400000e0000 */
[C---:B------:R-:W-:Y:S02]  /*26a0*/  ISETP.NE.AND P0, PT, R11.reuse, 0x2, PT ;  /* 0x000000020b00780c */ /* 0x040fe40003f05270 */
[----:B------:R-:W-:Y:S02]  /*26b0*/  PLOP3.LUT P1, PT, PT, PT, PT, 0x80, 0x8 ;  /* 0x000000000008781c */ /* 0x000fe40003f2f070 */
[----:B-1----:R-:W-:Y:S02]  /*26c0*/  SEL R0, RZ, 0x1, P0 ;  /* 0x00000001ff007807 */ /* 0x002fe40000000000 */
[----:B------:R-:W-:-:S02]  /*26d0*/  SEL R11, R11, RZ, P0 ;  /* 0x000000ff0b0b7207 */ /* 0x000fc40000000000 */
[----:B------:R-:W-:Y:S01]  /*26e0*/  LOP3.LUT R10, R10, R0, RZ, 0x3c, !PT ;  /* 0x000000000a0a7212 */ /* 0x000fe200078e3cff */
[----:B------:R-:W-:Y:S02]  /*26f0*/  UIADD3 UR30, UPT, UPT, UR37, UR7, URZ ;  /* 0x00000007251e7290 */ /* 0x000fe4000fffe0ff */
[----:B------:R-:W-:Y:S01]  /*2700*/  UIADD3 UR31, UPT, UPT, UR27, UR4, URZ ;  /* 0x000000041b1f7290 */ /* 0x000fe2000fffe0ff */
[----:B------:R-:W-:Y:S11]  /*2710*/  BRA.U UP1, `(.L_x_42) ;  /* 0xfffffff1013c7547 */ /* 0x000ff6000b83ffff */
[----:B------:R-:W-:Y:S01]  /*2720*/  UIADD3 UR7, UPT, UPT, UR6, 0x28, URZ ;  /* 0x0000002806077890 */ /* 0x000fe2000fffe0ff */
[----:B------:R-:W-:-:S03]  /*2730*/  SHF.L.U32 R2, R12, 0x1f, RZ ;  /* 0x0000001f0c027819 */ /* 0x000fc600000006ff */
[----:B------:R-:W-:-:S09]  /*2740*/  ULEA UR4, UR5, UR7, 0x3 ;  /* 0x0000000705047291 */ /* 0x000fd2000f8e18ff */
[----:B------:R-:W1:Y:S02]  /*2750*/  SYNCS.PHASECHK.TRANS64.TRYWAIT P0, [UR4], R2 ;  /* 0x00000002ff0075a7 */ /* 0x000e640008001104 */
[----:B-1----:R-:W-:Y:S05]  /*2760*/  @!P0 BRA `(.L_x_43) ;  /* 0x0000007000a08947 */ /* 0x002fea0003800000 */
.L_x_138:
[----:B------:R-:W-:-:S04]  /*2770*/  UIADD3 UR4, UPT, UPT, UR5, 0x1, URZ ;  /* 0x0000000105047890 */ /* 0x000fc8000fffe0ff */
[----:B------:R-:W-:-:S04]  /*2780*/  UISETP.NE.AND UP0, UPT, UR4, 0x5, UPT ;  /* 0x000000050400788c */ /* 0x000fc8000bf05270 */
[----:B------:R-:W-:Y:S02]  /*2790*/  USEL UR6, URZ, 0x1, UP0 ;  /* 0x00000001ff067887 */ /* 0x000fe40008000000 */
[----:B------:R-:W-:-:S04]  /*27a0*/  USEL UR4, UR4, URZ, UP0 ;  /* 0x000000ff04047287 */ /* 0x000fc80008000000 */
[----:B------:R-:W-:Y:S01]  /*27b0*/  ULEA UR5, UR4, UR7, 0x3 ;  /* 0x0000000704057291 */ /* 0x000fe2000f8e18ff */
[----:B-1----:R-:W-:-:S04]  /*27c0*/  LOP3.LUT R2, R12, UR6, RZ, 0x3c, !PT ;  /* 0x000000060c027c12 */ /* 0x002fc8000f8e3cff */
[----:B------:R-:W-:-:S04]  /*27d0*/  SHF.L.U32 R3, R2, 0x1f, RZ ;  /* 0x0000001f02037819 */ /* 0x000fc800000006ff */
[----:B------:R-:W1:Y:S02]  /*27e0*/  SYNCS.PHASECHK.TRANS64.TRYWAIT P0, [UR5], R3 ;  /* 0x00000003ff0075a7 */ /* 0x000e640008001105 */
[----:B-1----:R-:W-:Y:S05]  /*27f0*/  @!P0 BRA `(.L_x_44) ;  /* 0x0000007000948947 */ /* 0x002fea0003800000 */
.L_x_140:
[----:B------:R-:W-:-:S04]  /*2800*/  UIADD3 UR4, UPT, UPT, UR4, 0x1, URZ ;  /* 0x0000000104047890 */ /* 0x000fc8000fffe0ff */
[----:B------:R-:W-:-:S04]  /*2810*/  UISETP.NE.AND UP0, UPT, UR4, 0x5, UPT ;  /* 0x000000050400788c */ /* 0x000fc8000bf05270 */
[----:B------:R-:W-:Y:S02]  /*2820*/  USEL UR6, URZ, 0x1, UP0 ;  /* 0x00000001ff067887 */ /* 0x000fe40008000000 */
[----:B------:R-:W-:-:S04]  /*2830*/  USEL UR4, UR4, URZ, UP0 ;  /* 0x000000ff04047287 */ /* 0x000fc80008000000 */
[----:B------:R-:W-:Y:S01]  /*2840*/  ULEA UR5, UR4, UR7, 0x3 ;  /* 0x0000000704057291 */ /* 0x000fe2000f8e18ff */
[----:B------:R-:W-:-:S04]  /*2850*/  LOP3.LUT R2, R2, UR6, RZ, 0x3c, !PT ;  /* 0x0000000602027c12 */ /* 0x000fc8000f8e3cff */
[----:B-1----:R-:W-:-:S04]  /*2860*/  SHF.L.U32 R3, R2, 0x1f, RZ ;  /* 0x0000001f02037819 */ /* 0x002fc800000006ff */
[----:B------:R-:W1:Y:S02]  /*2870*/  SYNCS.PHASECHK.TRANS64.TRYWAIT P0, [UR5], R3 ;  /* 0x00000003ff0075a7 */ /* 0x000e640008001105 */
[----:B-1----:R-:W-:Y:S05]  /*2880*/  @!P0 BRA `(.L_x_45) ;  /* 0x0000007000888947 */ /* 0x002fea0003800000 */
.L_x_142:
        /* <DEDUP_REMOVED lines=9> */
.L_x_144:
[----:B------:R-:W-:-:S04]  /*2920*/  UIADD3 UR4, UPT, UPT, UR4, 0x1, URZ ;  /* 0x0000000104047890 */ /* 0x000fc8000fffe0ff */
[----:B------:R-:W-:-:S04]  /*2930*/  UISETP.NE.AND UP0, UPT, UR4, 0x5, UPT ;  /* 0x000000050400788c */ /* 0x000fc8000bf05270 */
[----:B------:R-:W-:Y:S02]  /*2940*/  USEL UR5, URZ, 0x1, UP0 ;  /* 0x00000001ff057887 */ /* 0x000fe40008000000 */
[----:B------:R-:W-:-:S04]  /*2950*/  USEL UR4, UR4, URZ, UP0 ;  /* 0x000000ff04047287 */ /* 0x000fc80008000000 */
[----:B------:R-:W-:Y:S01]  /*2960*/  ULEA UR4, UR4, UR7, 0x3 ;  /* 0x0000000704047291 */ /* 0x000fe2000f8e18ff */
[----:B------:R-:W-:-:S04]  /*2970*/  LOP3.LUT R2, R2, UR5, RZ, 0x3c, !PT ;  /* 0x0000000502027c12 */ /* 0x000fc8000f8e3cff */
[----:B------:R-:W-:Y:S01]  /*2980*/  SHF.L.U32 R2, R2, 0x1f, RZ ;  /* 0x0000001f02027819 */ /* 0x000fe200000006ff */
[----:B-1----:R-:W-:-:S07]  /*2990*/  IMAD.U32 R0, RZ, RZ, UR4 ;  /* 0x00000004ff007e24 */ /* 0x002fce000f8e00ff */
.L_x_47:
[----:B-1----:R1:W2:Y:S02]  /*29a0*/  SYNCS.PHASECHK.TRANS64.TRYWAIT P0, [R0+URZ], R2 ;  /* 0x00000002000075a7 */ /* 0x0022a400080011ff */
[----:B--2---:R-:W-:Y:S05]  /*29b0*/  @!P0 NANOSLEEP.SYNCS 0x989680 ;  /* 0x009896800000895d */ /* 0x004fea0003900000 */
[----:B------:R-:W2:Y:S02]  /*29c0*/  @!P0 SYNCS.PHASECHK.TRANS64 P0, [R0+URZ], R2 ;  /* 0x00000002000085a7 */ /* 0x000ea400080010ff */
[----:B--2---:R-:W-:Y:S05]  /*29d0*/  @P0 EXIT ;  /* 0x000000000000094d */ /* 0x004fea0003800000 */
[----:B------:R-:W-:Y:S05]  /*29e0*/  BRA `(.L_x_47) ;  /* 0xfffffffc00ec7947 */ /* 0x000fea000383ffff */
.L_x_22:
[----:B------:R-:W-:-:S04]  /*29f0*/  UISETP.NE.AND UP0, UPT, UR45, URZ, UPT ;  /* 0x000000ff2d00728c */ /* 0x000fc8000bf05270 */
[----:B------:R-:W-:-:S09]  /*2a00*/  UISETP.NE.OR UP0, UPT, UR18, 0x1, UP0 ;  /* 0x000000011200788c */ /* 0x000fd20008705670 */
[----:B------:R-:W-:Y:S05]  /*2a10*/  BRA.U UP0, `(.L_x_48) ;  /* 0x0000000500487547 */ /* 0x000fea000b800000 */
[----:B------:R-:W-:Y:S01]  /*2a20*/  ISETP.GE.U32.AND P2, PT, R0, 0x2, PT ;  /* 0x000000020000780c */ /* 0x000fe20003f46070 */
[----:B------:R-:W-:Y:S01]  /*2a30*/  IMAD.MOV.U32 R12, RZ, RZ, 0x1 ;  /* 0x00000001ff0c7424 */ /* 0x000fe200078e00ff */
[----:B------:R-:W-:Y:S02]  /*2a40*/  CS2R R10, SRZ ;  /* 0x00000000000a7805 */ /* 0x000fe4000001ff00 */
[----:B------:R-:W-:Y:S01]  /*2a50*/  CS2R R8, SRZ ;  /* 0x0000000000087805 */ /* 0x000fe2000001ff00 */
[----:B------:R-:W-:Y:S01]  /*2a60*/  UMOV UR6, 0x400 ;  /* 0x0000040000067882 */ /* 0x000fe20000000000 */
[----:B------:R-:W-:Y:S01]  /*2a70*/  UMOV UR5, URZ ;  /* 0x000000ff00057c82 */ /* 0x000fe20008000000 */
[----:B------:R-:W-:-:S12]  /*2a80*/  ULEA UR6, UR45, UR6, 0x18 ;  /* 0x000000062d067291 */ /* 0x000fd8000f8ec0ff */
.L_x_52:
[----:B------:R-:W-:Y:S02]  /*2a90*/  LEA R2, R8, UR6, 0x3 ;  /* 0x0000000608027c11 */ /* 0x000fe4000f8e18ff */
[----:B------:R-:W-:-:S03]  /*2aa0*/  SHF.L.U32 R4, R9, 0x1f, RZ ;  /* 0x0000001f09047819 */ /* 0x000fc600000006ff */
[----:B------:R-:W-:Y:S01]  /*2ab0*/  VIADD R5, R2, 0x110 ;  /* 0x0000011002057836 */ /* 0x000fe20000000000 */
[----:B------:R-:W2:Y:S02]  /*2ac0*/  SYNCS.PHASECHK.TRANS64.TRYWAIT P0, [R2+URZ+0x100], R4 ;  /* 0x00010004020075a7 */ /* 0x000ea400080011ff */
[----:B--2---:R-:W-:Y:S05]  /*2ad0*/  @!P0 BRA `(.L_x_49) ;  /* 0x0000007000248947 */ /* 0x004fea0003800000 */
.L_x_145:
[----:B------:R-:W-:Y:S01]  /*2ae0*/  ULEA UR4, UR5, UR6, 0x3 ;  /* 0x0000000605047291 */ /* 0x000fe2000f8e18ff */
[----:B--2---:R-:W-:Y:S01]  /*2af0*/  PRMT R2, RZ, 0x654, R5 ;  /* 0x00000654ff027816 */ /* 0x004fe20000000005 */
[----:B------:R-:W-:Y:S01]  /*2b00*/  @!P2 IMAD.MOV.U32 R4, RZ, RZ, 0x10 ;  /* 0x00000010ff04a424 */ /* 0x000fe200078e00ff */
[----:B------:R-:W-:Y:S01]  /*2b10*/  SHF.L.U32 R5, R12, 0x1f, RZ ;  /* 0x0000001f0c057819 */ /* 0x000fe200000006ff */
[----:B------:R-:W-:Y:S01]  /*2b20*/  UIADD3 UR7, UPT, UPT, UR4, 0xa0, URZ ;  /* 0x000000a004077890 */ /* 0x000fe2000fffe0ff */
[----:B------:R2:W-:Y:S05]  /*2b30*/  SYNCS.ARRIVE.TRANS64.RED.A1T0 RZ, [R2+URZ], RZ ;  /* 0x000000ff02ff79a7 */ /* 0x0005ea00081004ff */
[----:B------:R-:W-:Y:S01]  /*2b40*/  IMAD.U32 R6, RZ, RZ, UR7 ;  /* 0x00000007ff067e24 */ /* 0x000fe2000f8e00ff */
[----:B------:R-:W3:Y:S04]  /*2b50*/  SYNCS.PHASECHK.TRANS64.TRYWAIT P0, [UR4+0xb0], R5 ;  /* 0x0000b005ff0075a7 */ /* 0x000ee80008001104 */
[----:B------:R-:W-:Y:S01]  /*2b60*/  PRMT R6, R0, 0x654, R6 ;  /* 0x0000065400067816 */ /* 0x000fe20000000006 */
[----:B--23--:R-:W-:Y:S06]  /*2b70*/  @!P0 BRA `(.L_x_50) ;  /* 0x0000007000108947 */ /* 0x00cfec0003800000 */
.L_x_147:
[----:B------:R-:W-:Y:S01]  /*2b80*/  ULEA UR8, UR5, UR6, 0x4 ;  /* 0x0000000605087291 */ /* 0x000fe2000f8e20ff */
[----:B------:R-:W-:Y:S01]  /*2b90*/  SEL R3, R6, R3, !P2 ;  /* 0x0000000306037207 */ /* 0x000fe20005000000 */
[----:B------:R-:W-:Y:S01]  /*2ba0*/  UIADD3 UR9, UPT, UPT, UR4, 0xa0, URZ ;  /* 0x000000a004097890 */ /* 0x000fe2000fffe0ff */
[----:B--2---:R-:W-:Y:S01]  /*2bb0*/  LEA R2, R11, UR6, 0x3 ;  /* 0x000000060b027c11 */ /* 0x004fe2000f8e18ff */
[----:B------:R-:W-:Y:S01]  /*2bc0*/  UIADD3 UR8, UPT, UPT, UR8, 0x130, URZ ;  /* 0x0000013008087890 */ /* 0x000fe2000fffe0ff */
[----:B------:R2:W-:Y:S01]  /*2bd0*/  @!P2 SYNCS.ARRIVE.TRANS64.RED RZ, [R3+URZ], R4 ;  /* 0x0000000403ffa9a7 */ /* 0x0005e200080004ff */
[----:B------:R-:W-:Y:S01]  /*2be0*/  UIADD3 UR4, UPT, UPT, UR5, 0x1, URZ ;  /* 0x0000000105047890 */ /* 0x000fe2000fffe0ff */
[----:B------:R-:W-:-:S03]  /*2bf0*/  VIADD R8, R8, 0x1 ;  /* 0x0000000108087836 */ /* 0x000fc60000000000 */
[----:B------:R-:W-:Y:S02]  /*2c00*/  UISETP.NE.AND UP0, UPT, UR4, 0x2, UPT ;  /* 0x000000020400788c */ /* 0x000fe4000bf05270 */
[----:B------:R-:W-:Y:S01]  /*2c10*/  ISETP.NE.AND P0, PT, R8, 0x2, PT ;  /* 0x000000020800780c */ /* 0x000fe20003f05270 */
[----:B------:R-:W-:Y:S06]  /*2c20*/  UGETNEXTWORKID.BROADCAST [UR8], [UR9] ;  /* 0x00000000080073ca */ /* 0x000fec0008000100 */
[----:B------:R-:W-:Y:S02]  /*2c30*/  USEL UR7, URZ, 0x1, UP0 ;  /* 0x00000001ff077887 */ /* 0x000fe40008000000 */
[----:B------:R-:W-:-:S04]  /*2c40*/  USEL UR5, UR4, URZ, UP0 ;  /* 0x000000ff04057287 */ /* 0x000fc80008000000 */
[----:B------:R-:W-:Y:S02]  /*2c50*/  LOP3.LUT R12, R12, UR7, RZ, 0x3c, !PT ;  /* 0x000000070c0c7c12 */ /* 0x000fe4000f8e3cff */
[----:B--2---:R-:W-:-:S04]  /*2c60*/  SHF.L.U32 R4, R10, 0x1f, RZ ;  /* 0x0000001f0a047819 */ /* 0x004fc800000006ff */
[----:B------:R-:W2:Y:S02]  /*2c70*/  SYNCS.PHASECHK.TRANS64.TRYWAIT P1, [R2+URZ+0xa0], R4 ;  /* 0x0000a004020075a7 */ /* 0x000ea400080211ff */
[----:B--2---:R-:W-:Y:S05]  /*2c80*/  @!P1 BRA `(.L_x_51) ;  /* 0x0000006c00e49947 */ /* 0x004fea0003800000 */
.L_x_148:
[C---:B--2---:R-:W-:Y:S01]  /*2c90*/  LEA R4, R11.reuse, UR6, 0x4 ;  /* 0x000000060b047c11 */ /* 0x044fe2000f8e20ff */
[----:B------:R-:W-:Y:S01]  /*2ca0*/  VIADD R2, R2, 0xb0 ;  /* 0x000000b002027836 */ /* 0x000fe20000000000 */
[----:B------:R-:W-:Y:S01]  /*2cb0*/  SEL R8, R8, RZ, P0 ;  /* 0x000000ff08087207 */ /* 0x000fe20000000000 */
[----:B------:R-:W-:-:S03]  /*2cc0*/  VIADD R11, R11, 0x1 ;  /* 0x000000010b0b7836 */ /* 0x000fc60000000000 */
[----:B------:R-:W2:Y:S01]  /*2cd0*/  LDS.128 R4, [R4+0x130] ;  /* 0x0001300004047984 */ /* 0x000ea20000000c00 */
[----:B------:R-:W-:Y:S02]  /*2ce0*/  PRMT R2, RZ, 0x654, R2 ;  /* 0x00000654ff027816 */ /* 0x000fe40000000002 */
[C---:B------:R-:W-:Y:S01]  /*2cf0*/  ISETP.NE.AND P1, PT, R11.reuse, 0x2, PT ;  /* 0x000000020b00780c */ /* 0x040fe20003f25270 */
[----:B------:R-:W-:Y:S01]  /*2d00*/  @!PT LDS RZ, [RZ] ;  /* 0x00000000fffff984 */ /* 0x000fe20000000800 */
[----:B------:R-:W-:Y:S01]  /*2d10*/  @!PT LDS RZ, [RZ] ;  /* 0x00000000fffff984 */ /* 0x000fe20000000800 */
[----:B------:R-:W-:Y:S01]  /*2d20*/  @!PT LDS RZ, [RZ] ;  /* 0x00000000fffff984 */ /* 0x000fe20000000800 */
[----:B------:R-:W-:Y:S01]  /*2d30*/  @!PT LDS RZ, [RZ] ;  /* 0x00000000fffff984 */ /* 0x000fe20000000800 */
[----:B------:R3:W-:Y:S06]  /*2d40*/  MEMBAR.ALL.CTA ;  /* 0x0000000000007992 */ /* 0x0007ec0000008000 */
[----:B---3--:R-:W3:Y:S01]  /*2d50*/  FENCE.VIEW.ASYNC.S ;  /* 0x00000000000073c6 */ /* 0x008ee20000000000 */
[----:B------:R-:W-:Y:S01]  /*2d60*/  SEL R11, R11, RZ, P1 ;  /* 0x000000ff0b0b7207 */ /* 0x000fe20000800000 */
[----:B---3--:R3:W-:Y:S01]  /*2d70*/  SYNCS.ARRIVE.TRANS64.RED.A1T0 RZ, [R2+URZ], RZ ;  /* 0x000000ff02ff79a7 */ /* 0x0087e200081004ff */
[----:B--2---:R-:W-:-:S02]  /*2d80*/  LOP3.LUT P3, RZ, R6, 0x1, RZ, 0xc0, !PT ;  /* 0x0000000106ff7812 */ /* 0x004fc4000786c0ff */
[----:B------:R-:W-:-:S04]  /*2d90*/  SEL R4, RZ, 0x1, P1 ;  /* 0x00000001ff047807 */ /* 0x000fc80000800000 */
[----:B------:R-:W-:Y:S02]  /*2da0*/  LOP3.LUT R10, R10, R4, RZ, 0x3c, !PT ;  /* 0x000000040a0a7212 */ /* 0x000fe400078e3cff */
[----:B---3--:R-:W-:-:S04]  /*2db0*/  SEL R2, RZ, 0x1, P0 ;  /* 0x00000001ff027807 */ /* 0x008fc80000000000 */
[----:B------:R-:W-:Y:S01]  /*2dc0*/  LOP3.LUT R9, R9, R2, RZ, 0x3c, !PT ;  /* 0x0000000209097212 */ /* 0x000fe200078e3cff */
[----:B------:R-:W-:Y:S06]  /*2dd0*/  @P3 BRA `(.L_x_52) ;  /* 0xfffffffc002c3947 */ /* 0x000fec000383ffff */
[----:B------:R-:W-:Y:S01]  /*2de0*/  ULEA UR4, UR5, UR6, 0x3 ;  /* 0x0000000605047291 */ /* 0x000fe2000f8e18ff */
[----:B------:R-:W-:-:S08]  /*2df0*/  SHF.L.U32 R2, R12, 0x1f, RZ ;  /* 0x0000001f0c027819 */ /* 0x000fd000000006ff */
[----:B------:R-:W2:Y:S02]  /*2e00*/  SYNCS.PHASECHK.TRANS64 P0, [UR4+0xb0], R2 ;  /* 0x0000b002ff0075a7 */ /* 0x000ea40008001004 */
[----:B--2---:R-:W-:Y:S05]  /*2e10*/  @P0 BRA `(.L_x_53) ;  /* 0x0000000000080947 */ /* 0x004fea0003800000 */
[----:B------:R-:W2:Y:S02]  /*2e20*/  SYNCS.PHASECHK.TRANS64.TRYWAIT P0, [UR4+0xb0], R2 ;  /* 0x0000b002ff0075a7 */ /* 0x000ea40008001104 */
[----:B--2---:R-:W-:Y:S05]  /*2e30*/  @!P0 BRA `(.L_x_54) ;  /* 0x0000006c008c8947 */ /* 0x004fea0003800000 */
.L_x_53:
[----:B------:R-:W-:-:S04]  /*2e40*/  UIADD3 UR7, UPT, UPT, UR5, 0x1, URZ ;  /* 0x0000000105077890 */ /* 0x000fc8000fffe0ff */
[----:B------:R-:W-:-:S04]  /*2e50*/  UISETP.NE.AND UP0, UPT, UR7, 0x2, UPT ;  /* 0x000000020700788c */ /* 0x000fc8000bf05270 */
[----:B------:R-:W-:Y:S02]  /*2e60*/  USEL UR8, URZ, 0x1, UP0 ;  /* 0x00000001ff087887 */ /* 0x000fe40008000000 */
[----:B------:R-:W-:-:S04]  /*2e70*/  USEL UR7, UR7, URZ, UP0 ;  /* 0x000000ff07077287 */ /* 0x000fc80008000000 */
[----:B------:R-:W-:Y:S01]  /*2e80*/  ULEA UR7, UR7, UR6, 0x3 ;  /* 0x0000000607077291 */ /* 0x000fe2000f8e18ff */
[----:B--2---:R-:W-:-:S04]  /*2e90*/  LOP3.LUT R2, R12, UR8, RZ, 0x3c, !PT ;  /* 0x000000080c027c12 */ /* 0x004fc8000f8e3cff */
[----:B------:R-:W-:-:S04]  /*2ea0*/  SHF.L.U32 R0, R2, 0x1f, RZ ;  /* 0x0000001f02007819 */ /* 0x000fc800000006ff */
[----:B------:R-:W2:Y:S02]  /*2eb0*/  SYNCS.PHASECHK.TRANS64 P0, [UR7+0xb0], R0 ;  /* 0x0000b000ff0075a7 */ /* 0x000ea40008001007 */
[----:B-12---:R-:W-:Y:S05]  /*2ec0*/  @P0 EXIT ;  /* 0x000000000000094d */ /* 0x006fea0003800000 */
[----:B------:R-:W-:Y:S02]  /*2ed0*/  SHF.L.U32 R2, R2, 0x1f, RZ ;  /* 0x0000001f02027819 */ /* 0x000fe400000006ff */
[----:B------:R-:W-:-:S07]  /*2ee0*/  MOV R0, UR7 ;  /* 0x0000000700007c02 */ /* 0x000fce0008000f00 */
.L_x_55:
[----:B-1----:R1:W2:Y:S02]  /*2ef0*/  SYNCS.PHASECHK.TRANS64.TRYWAIT P0, [R0+URZ+0xb0], R2 ;  /* 0x0000b002000075a7 */ /* 0x0022a400080011ff */
[----:B--2---:R-:W-:Y:S05]  /*2f00*/  @!P0 NANOSLEEP.SYNCS 0x989680 ;  /* 0x009896800000895d */ /* 0x004fea0003900000 */
[----:B------:R-:W2:Y:S02]  /*2f10*/  @!P0 SYNCS.PHASECHK.TRANS64 P0, [R0+URZ+0xb0], R2 ;  /* 0x0000b002000085a7 */ /* 0x000ea400080010ff */
[----:B--2---:R-:W-:Y:S05]  /*2f20*/  @P0 EXIT ;  /* 0x000000000000094d */ /* 0x004fea0003800000 */
[----:B------:R-:W-:Y:S05]  /*2f30*/  BRA `(.L_x_55) ;  /* 0xfffffffc00ec7947 */ /* 0x000fea000383ffff */
.L_x_48:
[----:B------:R-:W-:Y:S05]  /*2f40*/  BRA.U UP4, `(.L_x_56) ;  /* 0x0000000d04d47547 */ /* 0x000fea000b800000 */
[----:B------:R-:W-:Y:S01]  /*2f50*/  UMOV UR4, 0x40 ;  /* 0x0000004000047882 */ /* 0x000fe20000000000 */
[----:B------:R-:W-:Y:S01]  /*2f60*/  NOP ;  /* 0x0000000000007918 */ /* 0x000fe20000000000 */
[----:B------:R-:W-:Y:S01]  /*2f70*/  ULEA UR5, UR45, UR4, 0x18 ;  /* 0x000000042d057291 */ /* 0x000fe2000f8ec0ff */
[----:B------:R-:W-:Y:S02]  /*2f80*/  UMOV UR6, 0x400 ;  /* 0x0000040000067882 */ /* 0x000fe40000000000 */
[----:B------:R-:W-:-:S06]  /*2f90*/  ULEA UR6, UR45, UR6, 0x18 ;  /* 0x000000062d067291 */ /* 0x000fcc000f8ec0ff */
[----:B------:R-:W2:Y:S02]  /*2fa0*/  LDS.U8 R0, [UR5+0x1c] ;  /* 0x00001c05ff007984 */ /* 0x000ea40008000000 */
[----:B--2---:R-:W-:-:S13]  /*2fb0*/  ISETP.NE.AND P0, PT, R0, RZ, PT ;  /* 0x000000ff0000720c */ /* 0x004fda0003f05270 */
[----:B------:R-:W-:Y:S05]  /*2fc0*/  @P0 BRA `(.L_x_57) ;  /* 0x0000000000580947 */ /* 0x000fea0003800000 */
[----:B------:R-:W-:-:S13]  /*2fd0*/  ELECT P0, URZ, PT ;  /* 0x0000000000ff782f */ /* 0x000fda0003800000 */
[----:B------:R-:W-:Y:S05]  /*2fe0*/  @!P0 BRA `(.L_x_58) ;  /* 0x0000000000608947 */ /* 0x000fea0003800000 */
[----:B------:R-:W-:Y:S01]  /*2ff0*/  UMOV UR4, 0x10 ;  /* 0x0000001000047882 */ /* 0x000fe20000000000 */
[----:B------:R-:W-:Y:S01]  /*3000*/  HFMA2 R0, -RZ, RZ, 0, 5.9604644775390625e-08 ;  /* 0x00000001ff007431 */ /* 0x000fe200000001ff */
[----:B------:R-:W-:-:S03]  /*3010*/  MOV R3, 0xffff ;  /* 0x0000ffff00037802 */ /* 0x000fc60000000f00 */
[----:B------:R-:W-:Y:S04]  /*3020*/  DEPBAR.LE SB2, 0x36 ;  /* 0x0000ad800000791a */ /* 0x000fe80000000000 */
[----:B------:R-:W2:Y:S02]  /*3030*/  UTCATOMSWS.FIND_AND_SET.ALIGN UP0, UR4, UR4 ;  /* 0x00000004000475e3 */ /* 0x000ea40008000800 */
[----:B--2---:R-:W-:Y:S01]  /*3040*/  MOV R4, UR4 ;  /* 0x0000000400047c02 */ /* 0x004fe20008000f00 */
[----:B------:R-:W-:Y:S06]  /*3050*/  BRA.U UP0, `(.L_x_59) ;  /* 0x0000000100187547 */ /* 0x000fec000b800000 */
.L_x_60:
[----:B------:R-:W-:Y:S05]  /*3060*/  NANOSLEEP 0x64 ;  /* 0x000000640000795d */ /* 0x000fea0003800000 */
[----:B------:R-:W-:-:S05]  /*3070*/  UMOV UR4, 0x10 ;  /* 0x0000001000047882 */ /* 0x000fca0000000000 */
[----:B------:R-:W-:Y:S04]  /*3080*/  DEPBAR.LE SB2, 0x36 ;  /* 0x0000ad800000791a */ /* 0x000fe80000000000 */
[----:B------:R-:W2:Y:S02]  /*3090*/  UTCATOMSWS.FIND_AND_SET.ALIGN UP0, UR4, UR4 ;  /* 0x00000004000475e3 */ /* 0x000ea40008000800 */
[----:B--2---:R-:W-:Y:S01]  /*30a0*/  MOV R4, UR4 ;  /* 0x0000000400047c02 */ /* 0x004fe20008000f00 */
[----:B------:R-:W-:Y:S05]  /*30b0*/  BRA.U !UP0, `(.L_x_60) ;  /* 0xfffffffd08e87547 */ /* 0x000fea000b83ffff */
.L_x_59:
[-C--:B------:R-:W-:Y:S02]  /*30c0*/  SHF.L.U32 R3, R3, R4.reuse, RZ ;  /* 0x0000000403037219 */ /* 0x080fe400000006ff */
[----:B------:R-:W-:Y:S01]  /*30d0*/  SHF.L.U32 R0, R0, R4, RZ ;  /* 0x0000000400007219 */ /* 0x000fe200000006ff */
[----:B------:R-:W-:Y:S02]  /*30e0*/  IMAD.SHL.U32 R4, R4, 0x20, RZ ;  /* 0x0000002004047824 */ /* 0x000fe400078e00ff */
[----:B------:R2:W-:Y:S04]  /*30f0*/  ATOMS.OR RZ, [UR5+0x14], R3 ;  /* 0x00001403ffff798c */ /* 0x0005e8000b000005 */
[----:B------:R2:W-:Y:S04]  /*3100*/  ATOMS.OR RZ, [UR5+0x18], R0 ;  /* 0x00001800ffff798c */ /* 0x0005e8000b000005 */
[----:B------:R2:W-:Y:S01]  /*3110*/  STS [UR6+0x150], R4 ;  /* 0x00015004ff007988 */ /* 0x0005e20008000806 */
[----:B------:R-:W-:Y:S05]  /*3120*/  BRA `(.L_x_58) ;  /* 0x0000000000107947 */ /* 0x000fea0003800000 */
.L_x_57:
[----:B------:R-:W-:Y:S02]  /*3130*/  MOV R0, 0xffffffff ;  /* 0xffffffff00007802 */ /* 0x000fe40000000f00 */
[----:B------:R-:W-:-:S03]  /*3140*/  MOV R4, 0x3170 ;  /* 0x0000317000047802 */ /* 0x000fc60000000f00 */
[----:B------:R2:W-:Y:S04]  /*3150*/  STS [UR6+0x150], R0 ;  /* 0x00015000ff007988 */ /* 0x0005e80008000806 */
[----:B-12--5:R-:W-:Y:S05]  /*3160*/  CALL.REL.NOINC `($__internal_1_$__cuda_sm10x_tcgen05_guardrail_trap_phase_invalid_during_alloc) ;  /* 0x0000007000d47944 */ /* 0x026fea0003c00000 */
.L_x_58:
[----:B------:R-:W-:Y:S05]  /*3170*/  WARPSYNC.ALL ;  /* 0x0000000000007948 */ /* 0x000fea0003800000 */
[----:B------:R-:W3:Y:S01]  /*3180*/  S2UR UR4, SR_CgaCtaId ;  /* 0x00000000000479c3 */ /* 0x000ee20000008800 */
[----:B------:R-:W-:Y:S01]  /*3190*/  UMOV UR26, 0x400 ;  /* 0x00000400001a7882 */ /* 0x000fe20000000000 */
[----:B------:R-:W-:-:S06]  /*31a0*/  NOP ;  /* 0x0000000000007918 */ /* 0x000fcc0000000000 */
[----:B------:R-:W-:Y:S06]  /*31b0*/  BAR.ARV 0x6, 0xa0 ;  /* 0x0182800000007b1d */ /* 0x000fec0000002000 */
[----:B------:R-:W4:Y:S01]  /*31c0*/  LDCU UR5, c[0x0][0x38c] ;  /* 0x00007180ff0577ac */ /* 0x000f220008000800 */
[----:B------:R-:W-:Y:S01]  /*31d0*/  LOP3.LUT R2, R2, 0xffff, RZ, 0xc0, !PT ;  /* 0x0000ffff02027812 */ /* 0x000fe200078ec0ff */
[----:B------:R-:W-:Y:S01]  /*31e0*/  IMAD.MOV.U32 R11, RZ, RZ, 0x1 ;  /* 0x00000001ff0b7424 */ /* 0x000fe200078e00ff */
[----:B------:R-:W-:Y:S01]  /*31f0*/  CS2R R8, SRZ ;  /* 0x0000000000087805 */ /* 0x000fe2000001ff00 */
[----:B------:R-:W1:Y:S01]  /*3200*/  LDCU UR7, c[0x0][0x38c] ;  /* 0x00007180ff0777ac */ /* 0x000e620008000800 */
[----:B------:R-:W-:Y:S01]  /*3210*/  R2UR UR27, R2 ;  /* 0x00000000021b72ca */ /* 0x000fe200000e0000 */
[----:B------:R-:W-:Y:S01]  /*3220*/  IMAD.MOV.U32 R10, RZ, RZ, RZ ;  /* 0x000000ffff0a7224 */ /* 0x000fe200078e00ff */
[----:B------:R-:W-:Y:S01]  /*3230*/  UMOV UR30, URZ ;  /* 0x000000ff001e7c82 */ /* 0x000fe20008000000 */
[----:B------:R-:W-:Y:S01]  /*3240*/  UMOV UR24, URZ ;  /* 0x000000ff00187c82 */ /* 0x000fe20008000000 */
[----:B---3--:R-:W-:Y:S01]  /*3250*/  ULEA UR26, UR4, UR26, 0x18 ;  /* 0x0000001a041a7291 */ /* 0x008fe2000f8ec0ff */
[----:B------:R-:W-:Y:S01]  /*3260*/  UMOV UR38, 0x0 ;  /* 0x0000000000267882 */ /* 0x000fe20000000000 */
[----:B------:R-:W-:-:S02]  /*3270*/  UMOV UR39, 0x44004a0 ;  /* 0x044004a000277882 */ /* 0x000fc40000000000 */
[----:B------:R-:W-:Y:S02]  /*3280*/  UIADD3 UR4, UPT, UPT, UR26, 0x6400, URZ ;  /* 0x000064001a047890 */ /* 0x000fe4000fffe0ff */
[----:B------:R-:W-:Y:S02]  /*3290*/  UIADD3 UR6, UPT, UPT, UR26, 0x10400, URZ ;  /* 0x000104001a067890 */ /* 0x000fe4000fffe0ff */
[----:B----4-:R-:W-:Y:S01]  /*32a0*/  UIADD3 UR5, UPT, UPT, UR5, 0x7f, URZ ;  /* 0x0000007f05057890 */ /* 0x010fe2000fffe0ff */
[----:B--2---:R-:W2:Y:S01]  /*32b0*/  LDS R0, [UR26+0x150] ;  /* 0x0001501aff007984 */ /* 0x004ea20008000800 */
[----:B-1----:R-:W-:Y:S01]  /*32c0*/  UMOV UR36, 0x0 ;  /* 0x0000000000247882 */ /* 0x002fe20000000000 */
[----:B------:R-:W-:Y:S01]  /*32d0*/  UMOV UR37, 0x44004a0 ;  /* 0x044004a000257882 */ /* 0x000fe20000000000 */
[----:B------:R-:W-:Y:S02]  /*32e0*/  USHF.R.S32.HI UR40, URZ, 0x1f, UR5 ;  /* 0x0000001fff287899 */ /* 0x000fe40008011405 */
[----:B------:R-:W-:-:S02]  /*32f0*/  UISETP.GE.AND UP4, UPT, UR7, 0x1, UPT ;  /* 0x000000010700788c */ /* 0x000fc4000bf86270 */
[----:B------:R-:W-:Y:S02]  /*3300*/  ULEA.HI UR40, UR40, UR5, URZ, 0x7 ;  /* 0x0000000528287291 */ /* 0x000fe4000f8f38ff */
[----:B------:R-:W-:Y:S02]  /*3310*/  USHF.R.U32.HI UR5, URZ, 0x4, UR4 ;  /* 0x00000004ff057899 */ /* 0x000fe40008011604 */
[----:B------:R-:W-:Y:S02]  /*3320*/  USHF.R.S32.HI UR40, URZ, 0x7, UR40 ;  /* 0x00000007ff287899 */ /* 0x000fe40008011428 */
[----:B------:R-:W-:Y:S02]  /*3330*/  USHF.R.U32.HI UR4, URZ, 0x4, UR6 ;  /* 0x00000004ff047899 */ /* 0x000fe40008011606 */
[----:B------:R-:W-:Y:S02]  /*3340*/  UISETP.LT.AND UP0, UPT, UR40, 0x1, UPT ;  /* 0x000000012800788c */ /* 0x000fe4000bf01270 */
[----:B------:R-:W-:-:S02]  /*3350*/  ULOP3.LUT UR5, UR5, 0x3fff, URZ, 0xc0, !UPT ;  /* 0x00003fff05057892 */ /* 0x000fc4000f8ec0ff */
[----:B------:R-:W-:Y:S02]  /*3360*/  ULOP3.LUT UR4, UR4, 0x3fff, URZ, 0xc0, !UPT ;  /* 0x00003fff04047892 */ /* 0x000fe4000f8ec0ff */
[----:B------:R-:W-:Y:S02]  /*3370*/  USEL UR41, UR40, 0x1, !UP0 ;  /* 0x0000000128297887 */ /* 0x000fe4000c000000 */
[----:B------:R-:W-:Y:S02]  /*3380*/  ULOP3.LUT UR28, UR5, 0x10000, URZ, 0xfc, !UPT ;  /* 0x00010000051c7892 */ /* 0x000fe4000f8efcff */
[----:B------:R-:W-:Y:S02]  /*3390*/  ULOP3.LUT UR29, UR4, 0x10000, URZ, 0xfc, !UPT ;  /* 0x00010000041d7892 */ /* 0x000fe4000f8efcff */
[----:B------:R-:W-:Y:S01]  /*33a0*/  UIADD3 UR41, UPT, UPT, -UR41, URZ, URZ ;  /* 0x000000ff29297290 */ /* 0x000fe2000fffe1ff */
[----:B------:R-:W-:Y:S01]  /*33b0*/  UMOV UR34, 0x0 ;  /* 0x0000000000227882 */ /* 0x000fe20000000000 */
[----:B------:R-:W-:Y:S01]  /*33c0*/  UMOV UR35, 0x44004a0 ;  /* 0x044004a000237882 */ /* 0x000fe20000000000 */
[----:B------:R-:W-:Y:S01]  /*33d0*/  UMOV UR32, 0x0 ;  /* 0x0000000000207882 */ /* 0x000fe20000000000 */
[----:B------:R-:W-:Y:S01]  /*33e0*/  UMOV UR33, 0x44004a0 ;  /* 0x044004a000217882 */ /* 0x000fe20000000000 */
[----:B--2---:R-:W-:-:S15]  /*33f0*/  R2UR UR42, R0 ;  /* 0x00000000002a72ca */ /* 0x004fde00000e0000 */
.L_x_67:
[----:B------:R-:W-:Y:S02]  /*3400*/  LEA R0, R10, UR26, 0x3 ;  /* 0x0000001a0a007c11 */ /* 0x000fe4000f8e18ff */
[----:B------:R-:W-:Y:S02]  /*3410*/  SHF.L.U32 R2, R9, 0x1f, RZ ;  /* 0x0000001f09027819 */ /* 0x000fe400000006ff */
[----:B------:R-:W-:Y:S01]  /*3420*/  PLOP3.LUT P0, PT, PT, PT, UP4, 0x80, 0x8 ;  /* 0x000000000008781c */ /* 0x000fe20003f0f048 */
[----:B------:R-:W-:Y:S01]  /*3430*/  VIADD R3, R0, 0xb0 ;  /* 0x000000b000037836 */ /* 0x000fe20000000000 */
[----:B-1----:R-:W1:Y:S02]  /*3440*/  SYNCS.PHASECHK.TRANS64.TRYWAIT P1, [R0+URZ+0xa0], R2 ;  /* 0x0000a002000075a7 */ /* 0x002e6400080211ff */
[----:B-1-3--:R-:W-:Y:S09]  /*3450*/  @!P1 BRA `(.L_x_61) ;  /* 0x00000068001c9947 */ /* 0x00aff20003800000 */
.L_x_150:
[----:B------:R-:W-:Y:S01]  /*3460*/  LEA R4, R10, UR26, 0x4 ;  /* 0x0000001a0a047c11 */ /* 0x000fe2000f8e20ff */
[----:B------:R-:W-:Y:S01]  /*3470*/  @UP4 ULEA UR4, UR24, UR26, 0x3 ;  /* 0x0000001a18044291 */ /* 0x000fe2000f8e18ff */
[----:B------:R-:W-:Y:S01]  /*3480*/  PLOP3.LUT P2, PT, PT, PT, PT, 0x80, 0x8 ;  /* 0x000000000008781c */ /* 0x000fe20003f4f070 */
[----:B------:R-:W-:Y:S01]  /*3490*/  ULEA UR31, UR30, UR26, 0x3 ;  /* 0x0000001a1e1f7291 */ /* 0x000fe2000f8e18ff */
[----:B------:R-:W-:Y:S02]  /*34a0*/  PRMT R3, RZ, 0x654, R3 ;  /* 0x00000654ff037816 */ /* 0x000fe40000000003 */
[----:B------:R-:W2:Y:S01]  /*34b0*/  LDS.128 R4, [R4+0x130] ;  /* 0x0001300004047984 */ /* 0x000ea20000000c00 */
[----:B-1----:R-:W-:Y:S02]  /*34c0*/  @P0 SHF.L.U32 R2, R8, 0x1f, RZ ;  /* 0x0000001f08020819 */ /* 0x002fe400000006ff */
[----:B------:R-:W-:Y:S01]  /*34d0*/  SHF.L.U32 R0, R11, 0x1f, RZ ;  /* 0x0000001f0b007819 */ /* 0x000fe200000006ff */
[----:B------:R-:W-:Y:S01]  /*34e0*/  @!PT LDS RZ, [RZ] ;  /* 0x00000000fffff984 */ /* 0x000fe20000000800 */
[----:B------:R-:W-:Y:S01]  /*34f0*/  @!PT LDS RZ, [RZ] ;  /* 0x00000000fffff984 */ /* 0x000fe20000000800 */
[----:B------:R-:W-:Y:S01]  /*3500*/  @!PT LDS RZ, [RZ] ;  /* 0x00000000fffff984 */ /* 0x000fe20000000800 */
[----:B------:R-:W-:Y:S01]  /*3510*/  @!PT LDS RZ, [RZ] ;  /* 0x00000000fffff984 */ /* 0x000fe20000000800 */
[----:B------:R1:W-:Y:S06]  /*3520*/  MEMBAR.ALL.CTA ;  /* 0x0000000000007992 */ /* 0x0003ec0000008000 */
[----:B-1----:R-:W1:Y:S02]  /*3530*/  FENCE.VIEW.ASYNC.S ;  /* 0x00000000000073c6 */ /* 0x002e640000000000 */
[----:B-1----:R1:W-:Y:S01]  /*3540*/  SYNCS.ARRIVE.TRANS64.RED.A1T0 RZ, [R3+URZ], RZ ;  /* 0x000000ff03ff79a7 */ /* 0x0023e200081004ff */
[----:B------:R1:W3:Y:S01]  /*3550*/  @P0 SYNCS.PHASECHK.TRANS64.TRYWAIT P2, [UR4], R2 ;  /* 0x00000002ff0005a7 */ /* 0x0002e20008041104 */
[----:B------:R-:W-:Y:S01]  /*3560*/  ULEA.HI UR4, UR30, UR30, URZ, 0x1 ;  /* 0x0000001e1e047291 */ /* 0x000fe2000f8f08ff */
[----:B--2---:R-:W-:-:S03]  /*3570*/  LOP3.LUT P1, RZ, R6, 0x1, RZ, 0xc0, !PT ;  /* 0x0000000106ff7812 */ /* 0x004fc6000782c0ff */
[----:B------:R-:W-:Y:S02]  /*3580*/  USHF.L.U32 UR11, UR4, 0x7, URZ ;  /* 0x00000007040b7899 */ /* 0x000fe400080006ff */
[----:B------:R-:W-:Y:S02]  /*3590*/  ULOP3.LUT UR4, UR4, 0xffe, URZ, 0xc0, !UPT ;  /* 0x00000ffe04047892 */ /* 0x000fe4000f8ec0ff */
[----:B------:R-:W-:Y:S02]  /*35a0*/  ULOP3.LUT UR11, UR11, 0xffffff00, URZ, 0xc0, !UPT ;  /* 0xffffff000b0b7892 */ /* 0x000fe4000f8ec0ff */
[----:B------:R-:W-:Y:S02]  /*35b0*/  UIADD3 UR4, UPT, UPT, -UR4, UR30, URZ ;  /* 0x0000001e04047290 */ /* 0x000fe4000fffe1ff */
[----:B------:R-:W-:Y:S01]  /*35c0*/  UIADD3 UR11, UPT, UPT, UR42, UR11, URZ ;  /* 0x0000000b2a0b7290 */ /* 0x000fe2000fffe0ff */
[----:B------:R-:W2:Y:S03]  /*35d0*/  SYNCS.PHASECHK.TRANS64.TRYWAIT P0, [UR31+0xe0], R0 ;  /* 0x0000e000ff0075a7 */ /* 0x000ea6000800111f */
[----:B------:R-:W-:Y:S01]  /*35e0*/  ULEA UR11, UR4, UR11, 0x14 ;  /* 0x0000000b040b7291 */ /* 0x000fe2000f8ea0ff */
[----:B-123--:R-:W-:Y:S11]  /*35f0*/  @!P0 BRA `(.L_x_62) ;  /* 0x0000006400c88947 */ /* 0x00eff60003800000 */
.L_x_152:
[----:B------:R-:W-:Y:S01]  /*3600*/  IADD3 R10, PT, PT, R10, 0x1, RZ ;  /* 0x000000010a0a7810 */ /* 0x000fe20007ffe0ff */
[----:B------:R-:W-:Y:S06]  /*3610*/  BRA.U !UP4, `(.L_x_63) ;  /* 0x000000010cc07547 */ /* 0x000fec000b800000 */
[----:B------:R-:W-:Y:S01]  /*3620*/  UPLOP3.LUT UP2, UPT, UPT, UPT, UPT, 0x40, 0x4 ;  /* 0x000000000004789c */ /* 0x000fe20003f4e870 */
[----:B------:R-:W-:Y:S01]  /*3630*/  UMOV UR23, UR41 ;  /* 0x0000002900177c82 */ /* 0x000fe20008000000 */
[----:B------:R-:W-:Y:S01]  /*3640*/  UMOV UR22, UR40 ;  /* 0x0000002800167c82 */ /* 0x000fe20008000000 */
[----:B------:R-:W-:-:S08]  /*3650*/  UMOV UR10, UR24 ;  /* 0x00000018000a7c82 */ /* 0x000fd00008000000 */
.L_x_66:
[----:B------:R-:W-:Y:S02]  /*3660*/  UIADD3 UR23, UPT, UPT, UR23, 0x1, URZ ;  /* 0x0000000117177890 */ /* 0x000fe4000fffe0ff */
[----:B--2---:R-:W-:Y:S02]  /*3670*/  ULEA UR5, UR10, UR26, 0x3 ;  /* 0x0000001a0a057291 */ /* 0x004fe4000f8e18ff */
[----:B------:R-:W-:Y:S01]  /*3680*/  UISETP.NE.AND UP3, UPT, UR23, URZ, UPT ;  /* 0x000000ff1700728c */ /* 0x000fe2000bf65270 */
[----:B---3--:R-:W-:Y:S10]  /*3690*/  @P2 BRA `(.L_x_64) ;  /* 0x00000000000c2947 */ /* 0x008ff40003800000 */
[----:B-1----:R-:W-:Y:S04]  /*36a0*/  SHF.L.U32 R2, R8, 0x1f, RZ ;  /* 0x0000001f08027819 */ /* 0x002fe800000006ff */
[----:B------:R-:W1:Y:S02]  /*36b0*/  SYNCS.PHASECHK.TRANS64.TRYWAIT P0, [UR5], R2 ;  /* 0x00000002ff0075a7 */ /* 0x000e640008001105 */
[----:B-1----:R-:W-:Y:S05]  /*36c0*/  @!P0 BRA `(.L_x_65) ;  /* 0x0000006400ac8947 */ /* 0x002fea0003800000 */
.L_x_64:
[----:B------:R-:W-:Y:S01]  /*36d0*/  UISETP.NE.AND UP0, UPT, UR22, 0x1, UPT ;  /* 0x000000011600788c */ /* 0x000fe2000bf05270 */
[----:B------:R-:W-:Y:S01]  /*36e0*/  PLOP3.LUT P2, PT, PT, PT, PT, 0x80, 0x8 ;  /* 0x000000000008781c */ /* 0x000fe20003f4f070 */
[----:B------:R-:W-:Y:S02]  /*36f0*/  UIADD3 UR4, UPT, UPT, UR10, 0x1, URZ ;  /* 0x000000010a047890 */ /* 0x000fe4000fffe0ff */
[----:B------:R-:W-:Y:S02]  /*3700*/  UIADD3 UR25, UPT, UPT, UR5, 0x28, URZ ;  /* 0x0000002805197890 */ /* 0x000fe4000fffe0ff */
[----:B------:R-:W-:Y:S01]  /*3710*/  UISETP.NE.AND UP1, UPT, UR4, 0x5, UPT ;  /* 0x000000050400788c */ /* 0x000fe2000bf25270 */
[----:B------:R-:W-:Y:S01]  /*3720*/  PLOP3.LUT P0, PT, PT, PT, UP0, 0x80, 0x8 ;  /* 0x000000000008781c */ /* 0x000fe20003f0f008 */
[----:B------:R-:W-:Y:S02]  /*3730*/  UIADD3 UR22, UPT, UPT, UR22, -0x1, URZ ;  /* 0xffffffff16167890 */ /* 0x000fe4000fffe0ff */
[----:B------:R-:W-:Y:S02]  /*3740*/  USEL UR6, URZ, 0x1, UP1 ;  /* 0x00000001ff067887 */ /* 0x000fe40008800000 */
[----:B------:R-:W-:Y:S01]  /*3750*/  USEL UR24, UR4, URZ, UP1 ;  /* 0x000000ff04187287 */ /* 0x000fe20008800000 */
[----:B------:R-:W-:Y:S01]  /*3760*/  UMOV UR7, 0x40004040 ;  /* 0x4000404000077882 */ /* 0x000fe20000000000 */
[----:B------:R-:W-:Y:S02]  /*3770*/  UMOV UR5, 0x40004040 ;  /* 0x4000404000057882 */ /* 0x000fe40000000000 */
[----:B------:R-:W-:Y:S01]  /*3780*/  @UP0 ULEA UR4, UR24, UR26, 0x3 ;  /* 0x0000001a18040291 */ /* 0x000fe2000f8e18ff */
[----:B------:R-:W-:Y:S01]  /*3790*/  LOP3.LUT R8, R8, UR6, RZ, 0x3c, !PT ;  /* 0x0000000608087c12 */ /* 0x000fe2000f8e3cff */
[----:B------:R-:W-:Y:S01]  /*37a0*/  ULEA UR6, UR10, UR29, 0xb ;  /* 0x0000001d0a067291 */ /* 0x000fe2000f8e58ff */
[----:B------:R-:W-:Y:S02]  /*37b0*/  UMOV UR21, 0x40004040 ;  /* 0x4000404000157882 */ /* 0x000fe40000000000 */
[----:B-1----:R-:W-:Y:S01]  /*37c0*/  @P0 SHF.L.U32 R0, R8, 0x1f, RZ ;  /* 0x0000001f08000819 */ /* 0x002fe200000006ff */
[----:B------:R-:W-:Y:S02]  /*37d0*/  UIADD3 UR20, UPT, UPT, UR6, 0x2, URZ ;  /* 0x0000000206147890 */ /* 0x000fe4000fffe0ff */
[----:B------:R-:W-:Y:S01]  /*37e0*/  UIADD3 UR16, UPT, UPT, UR6, 0x4, URZ ;  /* 0x0000000406107890 */ /* 0x000fe2000fffe0ff */
[----:B------:R2:W3:Y:S01]  /*37f0*/  @P0 SYNCS.PHASECHK.TRANS64.TRYWAIT P2, [UR4], R0 ;  /* 0x00000000ff0005a7 */ /* 0x0004e20008041104 */
[----:B------:R-:W-:Y:S02]  /*3800*/  ULEA UR4, UR10, UR28, 0x9 ;  /* 0x0000001c0a047291 */ /* 0x000fe4000f8e48ff */
[----:B------:R-:W-:Y:S02]  /*3810*/  UIADD3 UR12, UPT, UPT, UR6, 0x6, URZ ;  /* 0x00000006060c7890 */ /* 0x000fe4000fffe0ff */
[----:B------:R-:W-:Y:S02]  /*3820*/  UIADD3 UR18, UPT, UPT, UR4, 0x2, URZ ;  /* 0x0000000204127890 */ /* 0x000fe4000fffe0ff */
[----:B------:R-:W-:Y:S02]  /*3830*/  UIADD3 UR14, UPT, UPT, UR4, 0x4, URZ ;  /* 0x00000004040e7890 */ /* 0x000fe4000fffe0ff */
[----:B------:R-:W-:Y:S01]  /*3840*/  UIADD3 UR8, UPT, UPT, UR4, 0x6, URZ ;  /* 0x0000000604087890 */ /* 0x000fe2000fffe0ff */
[----:B------:R2:W-:Y:S01]  /*3850*/  UTCIMMA gdesc[UR4], gdesc[UR6], tmem[UR11], tmem[UR38], idesc[UR39], UP2 ;  /* 0x00ff2606040075ea */ /* 0x0005e2000900010b */
[----:B------:R-:W-:Y:S01]  /*3860*/  UPLOP3.LUT UP2, UPT, UPT, UPT, UPT, 0x80, 0x8 ;  /* 0x000000000008789c */ /* 0x000fe20003f4f070 */
[----:B------:R-:W-:Y:S01]  /*3870*/  UMOV UR19, 0x40004040 ;  /* 0x4000404000137882 */ /* 0x000fe20000000000 */
[----:B------:R-:W-:Y:S01]  /*3880*/  UMOV UR17, 0x40004040 ;  /* 0x4000404000117882 */ /* 0x000fe20000000000 */
[----:B------:R2:W-:Y:S01]  /*3890*/  UTCIMMA gdesc[UR18], gdesc[UR20], tmem[UR11], tmem[UR36], idesc[UR37], UPT ;  /* 0x00ff2414120075ea */ /* 0x0005e2000b80010b */
[----:B------:R-:W-:Y:S01]  /*38a0*/  UMOV UR15, 0x40004040 ;  /* 0x40004040000f7882 */ /* 0x000fe20000000000 */
[----:B------:R-:W-:Y:S01]  /*38b0*/  UMOV UR13, 0x40004040 ;  /* 0x40004040000d7882 */ /* 0x000fe20000000000 */
[----:B------:R-:W-:Y:S01]  /*38c0*/  UMOV UR9, 0x40004040 ;  /* 0x4000404000097882 */ /* 0x000fe20000000000 */
[----:B------:R2:W-:Y:S01]  /*38d0*/  UTCIMMA gdesc[UR14], gdesc[UR16], tmem[UR11], tmem[UR34], idesc[UR35], UPT ;  /* 0x00ff22100e0075ea */ /* 0x0005e2000b80010b */
[----:B------:R2:W-:Y:S01]  /*38e0*/  UTCIMMA gdesc[UR8], gdesc[UR12], tmem[UR11], tmem[UR32], idesc[UR33], UPT ;  /* 0x00ff200c080075ea */ /* 0x0005e2000b80010b */
[----:B------:R2:W-:Y:S01]  /*38f0*/  UTCBAR.MULTICAST [UR25], URZ, UR27 ;  /* 0x000000ff190073e9 */ /* 0x0005e2000800081b */
[----:B------:R-:W-:Y:S01]  /*3900*/  UMOV UR10, UR24 ;  /* 0x00000018000a7c82 */ /* 0x000fe20008000000 */
[----:B------:R-:W-:Y:S05]  /*3910*/  BRA.U UP3, `(.L_x_66) ;  /* 0xfffffffd03507547 */ /* 0x000fea000b83ffff */
.L_x_63:
[----:B--2---:R-:W-:Y:S01]  /*3920*/  UIADD3 UR4, UPT, UPT, UR30, 0x1, URZ ;  /* 0x000000011e047890 */ /* 0x004fe2000fffe0ff */
[C---:B------:R-:W-:Y:S01]  /*3930*/  ISETP.NE.AND P0, PT, R10.reuse, 0x2, PT ;  /* 0x000000020a00780c */ /* 0x040fe20003f05270 */
[----:B------:R-:W-:Y:S02]  /*3940*/  UIADD3 UR5, UPT, UPT, UR31, 0xc0, URZ ;  /* 0x000000c01f057890 */ /* 0x000fe4000fffe0ff */
[----:B------:R-:W-:Y:S01]  /*3950*/  UISETP.NE.AND UP0, UPT, UR4, 0x4, UPT ;  /* 0x000000040400788c */ /* 0x000fe2000bf05270 */
[----:B-1----:R-:W-:Y:S02]  /*3960*/  SEL R0, RZ, 0x1, P0 ;  /* 0x00000001ff007807 */ /* 0x002fe40000000000 */
[----:B------:R-:W-:Y:S01]  /*3970*/  SEL R10, R10, RZ, P0 ;  /* 0x000000ff0a0a7207 */ /* 0x000fe20000000000 */
[----:B------:R-:W-:Y:S01]  /*3980*/  USEL UR6, URZ, 0x1, UP0 ;  /* 0x00000001ff067887 */ /* 0x000fe20008000000 */
[----:B------:R-:W-:Y:S01]  /*3990*/  LOP3.LUT R9, R9, R0, RZ, 0x3c, !PT ;  /* 0x0000000009097212 */ /* 0x000fe200078e3cff */
[----:B------:R-:W-:Y:S01]  /*39a0*/  USEL UR30, UR4, URZ, UP0 ;  /* 0x000000ff041e7287 */ /* 0x000fe20008000000 */
[----:B------:R1:W-:Y:S03]  /*39b0*/  UTCBAR [UR5], URZ ;  /* 0x000000ff050073e9 */ /* 0x0003e600080000ff */
[----:B------:R-:W-:Y:S01]  /*39c0*/  LOP3.LUT R11, R11, UR6, RZ, 0x3c, !PT ;  /* 0x000000060b0b7c12 */ /* 0x000fe2000f8e3cff */
[----:B------:R-:W-:Y:S07]  /*39d0*/  @P1 BRA `(.L_x_67) ;  /* 0xfffffff800881947 */ /* 0x000fee000383ffff */
[----:B------:R-:W2:Y:S01]  /*39e0*/  S2UR UR8, SR_CgaCtaId ;  /* 0x00000000000879c3 */ /* 0x000ea20000008800 */
[----:B------:R-:W-:Y:S01]  /*39f0*/  ELECT P0, URZ, PT ;  /* 0x0000000000ff782f */ /* 0x000fe20003800000 */
[----:B------:R-:W-:Y:S01]  /*3a00*/  IMAD.MOV.U32 R0, RZ, RZ, 0x1 ;  /* 0x00000001ff007424 */ /* 0x000fe200078e00ff */
[----:B------:R-:W-:Y:S01]  /*3a10*/  UIADD3 UR26, UPT, UPT, UR26, 0xe0, URZ ;  /* 0x000000e01a1a7890 */ /* 0x000fe2000fffe0ff */
[----:B------:R-:W-:Y:S01]  /*3a20*/  SHF.L.U32 R2, R11, 0x1f, RZ ;  /* 0x0000001f0b027819 */ /* 0x000fe200000006ff */
[----:B------:R-:W-:-:S03]  /*3a30*/  UMOV UR4, 0x40 ;  /* 0x0000004000047882 */ /* 0x000fc60000000000 */
[----:B------:R-:W-:Y:S01]  /*3a40*/  UVIRTCOUNT.DEALLOC.SMPOOL 0x80 ;  /* 0x000000800000784c */ /* 0x000fe20000000000 */
[----:B--2---:R-:W-:Y:S02]  /*3a50*/  ULEA UR8, UR8, UR4, 0x18 ;  /* 0x0000000408087291 */ /* 0x004fe4000f8ec0ff */
[----:B------:R-:W-:-:S07]  /*3a60*/  ULEA UR4, UR30, UR26, 0x3 ;  /* 0x0000001a1e047291 */ /* 0x000fce000f8e18ff */
[----:B------:R2:W-:Y:S02]  /*3a70*/  @P0 STS.U8 [UR8+0x1c], R0 ;  /* 0x00001c00ff000988 */ /* 0x0005e40008000008 */
[----:B------:R-:W4:Y:S02]  /*3a80*/  SYNCS.PHASECHK.TRANS64.TRYWAIT P0, [UR4], R2 ;  /* 0x00000002ff0075a7 */ /* 0x000f240008001104 */
[----:B--2-4-:R-:W-:Y:S05]  /*3a90*/  @!P0 BRA `(.L_x_68) ;  /* 0x0000006000d08947 */ /* 0x014fea0003800000 */
.L_x_155:
[----:B------:R-:W-:-:S04]  /*3aa0*/  UIADD3 UR4, UPT, UPT, UR30, 0x1, URZ ;  /* 0x000000011e047890 */ /* 0x000fc8000fffe0ff */
[----:B------:R-:W-:-:S04]  /*3ab0*/  UISETP.NE.AND UP0, UPT, UR4, 0x4, UPT ;  /* 0x000000040400788c */ /* 0x000fc8000bf05270 */
[----:B------:R-:W-:Y:S02]  /*3ac0*/  USEL UR6, URZ, 0x1, UP0 ;  /* 0x00000001ff067887 */ /* 0x000fe40008000000 */
[----:B------:R-:W-:-:S04]  /*3ad0*/  USEL UR4, UR4, URZ, UP0 ;  /* 0x000000ff04047287 */ /* 0x000fc80008000000 */
[----:B-1----:R-:W-:Y:S01]  /*3ae0*/  ULEA UR5, UR4, UR26, 0x3 ;  /* 0x0000001a04057291 */ /* 0x002fe2000f8e18ff */
[----:B--2---:R-:W-:-:S04]  /*3af0*/  LOP3.LUT R2, R11, UR6, RZ, 0x3c, !PT ;  /* 0x000000060b027c12 */ /* 0x004fc8000f8e3cff */
[----:B------:R-:W-:-:S04]  /*3b00*/  SHF.L.U32 R3, R2, 0x1f, RZ ;  /* 0x0000001f02037819 */ /* 0x000fc800000006ff */
[----:B------:R-:W1:Y:S02]  /*3b10*/  SYNCS.PHASECHK.TRANS64.TRYWAIT P0, [UR5], R3 ;  /* 0x00000003ff0075a7 */ /* 0x000e640008001105 */
[----:B-1----:R-:W-:Y:S05]  /*3b20*/  @!P0 BRA `(.L_x_69) ;  /* 0x0000006000c48947 */ /* 0x002fea0003800000 */
.L_x_157:
        /* <DEDUP_REMOVED lines=9> */
.L_x_159:
[----:B------:R-:W-:-:S04]  /*3bc0*/  UIADD3 UR4, UPT, UPT, UR4, 0x1, URZ ;  /* 0x0000000104047890 */ /* 0x000fc8000fffe0ff */
[----:B------:R-:W-:-:S04]  /*3bd0*/  UISETP.NE.AND UP0, UPT, UR4, 0x4, UPT ;  /* 0x000000040400788c */ /* 0x000fc8000bf05270 */
[----:B------:R-:W-:Y:S02]  /*3be0*/  USEL UR5, URZ, 0x1, UP0 ;  /* 0x00000001ff057887 */ /* 0x000fe40008000000 */
[----:B------:R-:W-:-:S04]  /*3bf0*/  USEL UR4, UR4, URZ, UP0 ;  /* 0x000000ff04047287 */ /* 0x000fc80008000000 */
[----:B------:R-:W-:Y:S01]  /*3c00*/  ULEA UR4, UR4, UR26, 0x3 ;  /* 0x0000001a04047291 */ /* 0x000fe2000f8e18ff */
[----:B------:R-:W-:-:S04]  /*3c10*/  LOP3.LUT R2, R2, UR5, RZ, 0x3c, !PT ;  /* 0x0000000502027c12 */ /* 0x000fc8000f8e3cff */
[----:B------:R-:W-:-:S04]  /*3c20*/  SHF.L.U32 R2, R2, 0x1f, RZ ;  /* 0x0000001f02027819 */ /* 0x000fc800000006ff */
[----:B------:R-:W2:Y:S02]  /*3c30*/  SYNCS.PHASECHK.TRANS64.TRYWAIT P0, [UR4], R2 ;  /* 0x00000002ff0075a7 */ /* 0x000ea40008001104 */
[----:B--2---:R-:W-:Y:S05]  /*3c40*/  @!P0 BRA `(.L_x_71) ;  /* 0x0000006000ac8947 */ /* 0x004fea0003800000 */
.L_x_161:
[----:B------:R-:W-:Y:S01]  /*3c50*/  NOP ;  /* 0x0000000000007918 */ /* 0x000fe20000000000 */
[----:B-1----:R-:W1:Y:S01]  /*3c60*/  LDS R0, [UR8+0x14] ;  /* 0x00001408ff007984 */ /* 0x002e620008000800 */
[----:B------:R-:W-:Y:S01]  /*3c70*/  ULOP3.LUT UR4, UR42, 0xffff, URZ, 0xc0, !UPT ;  /* 0x0000ffff2a047892 */ /* 0x000fe2000f8ec0ff */
[----:B------:R-:W-:Y:S01]  /*3c80*/  UMOV UR5, 0xffff ;  /* 0x0000ffff00057882 */ /* 0x000fe20000000000 */
[----:B------:R-:W-:Y:S02]  /*3c90*/  UMOV UR6, 0x1 ;  /* 0x0000000100067882 */ /* 0x000fe40000000000 */
[----:B------:R-:W-:-:S04]  /*3ca0*/  USHF.R.U32.HI UR4, URZ, 0x5, UR4 ;  /* 0x00000005ff047899 */ /* 0x000fc80008011604 */
[----:B------:R-:W-:Y:S02]  /*3cb0*/  USHF.L.U32 UR5, UR5, UR4, URZ ;  /* 0x0000000405057299 */ /* 0x000fe400080006ff */
[----:B------:R-:W-:-:S04]  /*3cc0*/  USHF.L.U32 UR4, UR6, UR4, URZ ;  /* 0x0000000406047299 */ /* 0x000fc800080006ff */
[----:B-1----:R-:W-:-:S04]  /*3cd0*/  LOP3.LUT R0, R0, UR5, RZ, 0xc0, !PT ;  /* 0x0000000500007c12 */ /* 0x002fc8000f8ec0ff */
[----:B------:R-:W-:-:S13]  /*3ce0*/  ISETP.NE.AND P0, PT, R0, UR5, PT ;  /* 0x0000000500007c0c */ /* 0x000fda000bf05270 */
[----:B------:R-:W-:Y:S05]  /*3cf0*/  @P0 BRA `(.L_x_72) ;  /* 0x0000000000580947 */ /* 0x000fea0003800000 */
[----:B------:R-:W1:Y:S02]  /*3d00*/  LDS R0, [UR8+0x18] ;  /* 0x00001808ff007984 */ /* 0x000e640008000800 */
[----:B-1----:R-:W-:-:S04]  /*3d10*/  LOP3.LUT R0, R0, UR4, RZ, 0xc0, !PT ;  /* 0x0000000400007c12 */ /* 0x002fc8000f8ec0ff */
[----:B------:R-:W-:-:S13]  /*3d20*/  ISETP.NE.AND P0, PT, R0, UR4, PT ;  /* 0x0000000400007c0c */ /* 0x000fda000bf05270 */
[----:B------:R-:W-:Y:S05]  /*3d30*/  @P0 BRA `(.L_x_73) ;  /* 0x00000000003c0947 */ /* 0x000fea0003800000 */
[----:B------:R-:W1:Y:S01]  /*3d40*/  S2R R2, SR_LANEID ;  /* 0x0000000000027919 */ /* 0x000e620000000000 */
[----:B------:R-:W-:-:S06]  /*3d50*/  ULOP3.LUT UR5, URZ, UR5, URZ, 0x33, !UPT ;  /* 0x00000005ff057292 */ /* 0x000fcc000f8e33ff */
[----:B------:R-:W-:-:S04]  /*3d60*/  IMAD.U32 R0, RZ, RZ, UR5 ;  /* 0x00000005ff007e24 */ /* 0x000fc8000f8e00ff */
[----:B------:R2:W4:Y:S02]  /*3d70*/  REDUX UR7, R0 ;  /* 0x00000000000773c4 */ /* 0x0005240000000000 */
[----:B------:R1:W-:Y:S01]  /*3d80*/  UTCATOMSWS.AND URZ, UR5 ;  /* 0x0000000500ff79e3 */ /* 0x0003e20008000000 */
[----:B--2---:R-:W-:Y:S01]  /*3d90*/  LOP3.LUT R0, RZ, UR4, RZ, 0x33, !PT ;  /* 0x00000004ff007c12 */ /* 0x004fe2000f8e33ff */
[----:B------:R-:W-:Y:S02]  /*3da0*/  VOTEU.ANY UR4, UPT, PT ;  /* 0x0000000000047886 */ /* 0x000fe400038e0100 */
[----:B------:R-:W-:Y:S02]  /*3db0*/  UFLO.U32 UR4, UR4 ;  /* 0x00000004000472bd */ /* 0x000fe400080e0000 */
[----:B------:R-:W2:Y:S04]  /*3dc0*/  REDUX UR6, R0 ;  /* 0x00000000000673c4 */ /* 0x000ea80000000000 */
[----:B-1----:R-:W-:-:S02]  /*3dd0*/  ISETP.EQ.U32.AND P0, PT, R2, UR4, PT ;  /* 0x0000000402007c0c */ /* 0x002fc4000bf02070 */
[----:B----4-:R-:W-:-:S11]  /*3de0*/  MOV R2, UR7 ;  /* 0x0000000700027c02 */ /* 0x010fd60008000f00 */
[----:B------:R1:W-:Y:S01]  /*3df0*/  @P0 ATOMS.AND RZ, [UR8+0x14], R2 ;  /* 0x00001402ffff098c */ /* 0x0003e2000a800008 */
[----:B--2---:R-:W-:-:S05]  /*3e00*/  IMAD.U32 R0, RZ, RZ, UR6 ;  /* 0x00000006ff007e24 */ /* 0x004fca000f8e00ff */
[----:B------:R1:W-:Y:S01]  /*3e10*/  @P0 ATOMS.AND RZ, [UR8+0x18], R0 ;  /* 0x00001800ffff098c */ /* 0x0003e2000a800008 */
[----:B------:R-:W-:Y:S05]  /*3e20*/  BRA `(.L_x_74) ;  /* 0x0000000000147947 */ /* 0x000fea0003800000 */
.L_x_73:
[----:B------:R-:W-:Y:S02]  /*3e30*/  MOV R2, 0x3e50 ;  /* 0x00003e5000027802 */ /* 0x000fe40000000f00 */
[----:B---3-5:R-:W-:Y:S05]  /*3e40*/  CALL.REL.NOINC `($__internal_0_$__cuda_sm10x_tcgen05_guardrail_trap_col_being_dealloced_not_returned_by_alloc) ;  /* 0x0000006400907944 */ /* 0x028fea0003c00000 */
[----:B------:R-:W-:Y:S05]  /*3e50*/  BRA `(.L_x_74) ;  /* 0x0000000000087947 */ /* 0x000fea0003800000 */
.L_x_72:
[----:B------:R-:W-:Y:S02]  /*3e60*/  MOV R2, 0x3e80 ;  /* 0x00003e8000027802 */ /* 0x000fe40000000f00 */
[----:B---3-5:R-:W-:Y:S05]  /*3e70*/  CALL.REL.NOINC `($__internal_2_$__cuda_sm10x_tcgen05_guardrail_trap_unallocated_columns_being_dealloced) ;  /* 0x00000064009c7944 */ /* 0x028fea0003c00000 */
.L_x_74:
[----:B------:R-:W-:Y:S01]  /*3e80*/  NOP ;  /* 0x0000000000007918 */ /* 0x000fe20000000000 */
[----:B------:R-:W-:Y:S05]  /*3e90*/  EXIT ;  /* 0x000000000000794d */ /* 0x000fea0003800000 */
.L_x_56:
[----:B------:R-:W-:-:S09]  /*3ea0*/  UISETP.NE.OR UP0, UPT, UR18, 0x3, !UP3 ;  /* 0x000000031200788c */ /* 0x000fd2000df05670 */
[----:B------:R-:W-:Y:S05]  /*3eb0*/  BRA.U UP0, `(.L_x_75) ;  /* 0x0000001100847547 */ /* 0x000fea000b800000 */
[----:B------:R-:W2:Y:S01]  /*3ec0*/  LDCU.64 UR4, c[0x0][0x888] ;  /* 0x00011100ff0477ac */ /* 0x000ea20008000a00 */
[----:B------:R-:W3:Y:S01]  /*3ed0*/  LDC.64 R12, c[0x0][0x348] ;  /* 0x0000d200ff0c7b82 */ /* 0x000ee20000000a00 */
[----:B------:R-:W-:Y:S02]  /*3ee0*/  HFMA2 R9, -RZ, RZ, 0, 0 ;  /* 0x00000000ff097431 */ /* 0x000fe400000001ff */
[----:B------:R-:W-:Y:S01]  /*3ef0*/  IMAD.MOV.U32 R11, RZ, RZ, 0x1 ;  /* 0x00000001ff0b7424 */ /* 0x000fe200078e00ff */
[----:B------:R-:W4:Y:S01]  /*3f00*/  LDCU UR40, c[0x0][0x370] ;  /* 0x00006e00ff2877ac */ /* 0x000f220008000800 */
[----:B------:R-:W-:Y:S01]  /*3f10*/  IMAD.MOV.U32 R10, RZ, RZ, RZ ;  /* 0x000000ffff0a7224 */ /* 0x000fe200078e00ff */
[----:B------:R-:W-:Y:S01]  /*3f20*/  MOV R3, 0x1000 ;  /* 0x0000100000037802 */ /* 0x000fe20000000f00 */
[----:B------:R-:W4:Y:S01]  /*3f30*/  LDCU.128 UR48, c[0x0][0xb10] ;  /* 0x00016200ff3077ac */ /* 0x000f220008000c00 */
[----:B------:R-:W1:Y:S01]  /*3f40*/  LDCU UR37, c[0x0][0x374] ;  /* 0x00006e80ff2577ac */ /* 0x000e620008000800 */
[----:B------:R-:W1:Y:S01]  /*3f50*/  LDCU.64 UR38, c[0x0][0x890] ;  /* 0x00011200ff2677ac */ /* 0x000e620008000a00 */
[----:B------:R-:W1:Y:S01]  /*3f60*/  LDCU UR15, c[0x0][0xb0c] ;  /* 0x00016180ff0f77ac */ /* 0x000e620008000800 */
[----:B--2---:R-:W-:Y:S01]  /*3f70*/  UISETP.NE.U32.AND UP0, UPT, UR4, URZ, UPT ;  /* 0x000000ff0400728c */ /* 0x004fe2000bf05070 */
[----:B------:R-:W2:Y:S01]  /*3f80*/  LDCU UR47, c[0x0][0xb20] ;  /* 0x00016400ff2f77ac */ /* 0x000ea20008000800 */
[----:B------:R-:W2:Y:S01]  /*3f90*/  LDCU UR4, c[0x0][0xb30] ;  /* 0x00016600ff0477ac */ /* 0x000ea20008000800 */
[----:B------:R-:W-:Y:S01]  /*3fa0*/  UMOV UR21, 0x400 ;  /* 0x0000040000157882 */ /* 0x000fe20000000000 */
[----:B----4-:R-:W-:-:S02]  /*3fb0*/  UIMAD.WIDE.U32 UR6, UR40, UR48, URZ ;  /* 0x00000030280672a5 */ /* 0x010fc4000f8e00ff */
[----:B-1----:R-:W-:Y:S02]  /*3fc0*/  UIMAD.WIDE.U32 UR8, UR37, UR51, URZ ;  /* 0x00000033250872a5 */ /* 0x002fe4000f8e00ff */
[----:B------:R-:W-:Y:S02]  /*3fd0*/  ULEA UR21, UR45, UR21, 0x18 ;  /* 0x000000152d157291 */ /* 0x000fe4000f8ec0ff */
[----:B------:R-:W-:Y:S02]  /*3fe0*/  USEL UR41, URZ, 0x1, UP6 ;  /* 0x00000001ff297887 */ /* 0x000fe4000b000000 */
[----:B------:R-:W-:Y:S02]  /*3ff0*/  UISETP.NE.U32.AND UP6, UPT, UR38, URZ, UPT ;  /* 0x000000ff2600728c */ /* 0x000fe4000bfc5070 */
[----:B------:R-:W-:Y:S02]  /*4000*/  UIADD3 UR43, UPT, UPT, UR21, 0x68, URZ ;  /* 0x00000068152b7890 */ /* 0x000fe4000fffe0ff */
[----:B------:R-:W-:-:S02]  /*4010*/  UISETP.NE.AND.EX UP5, UPT, UR5, URZ, UPT, UP0 ;  /* 0x000000ff0500728c */ /* 0x000fc4000bfa5300 */
[----:B------:R-:W-:Y:S01]  /*4020*/  UISETP.NE.AND UP0, UPT, UR42, 0x1, UPT ;  /* 0x000000012a00788c */ /* 0x000fe2000bf05270 */
[----:B------:R-:W-:Y:S01]  /*4030*/  UMOV UR6, UR7 ;  /* 0x0000000700067c82 */ /* 0x000fe20008000000 */
[----:B------:R-:W-:Y:S01]  /*4040*/  UMOV UR44, UR9 ;  /* 0x00000009002c7c82 */ /* 0x000fe20008000000 */
[----:B------:R-:W-:Y:S02]  /*4050*/  UISETP.NE.AND UP0, UPT, UR15, 0x1, UPT ;  /* 0x000000010f00788c */ /* 0x000fe4000bf05270 */
[----:B------:R-:W-:Y:S02]  /*4060*/  UPLOP3.LUT UP4, UPT, UPT, UPT, UPT, 0x40, 0x4 ;  /* 0x000000000004789c */ /* 0x000fe40003f8e870 */
[----:B------:R-:W-:Y:S01]  /*4070*/  UISETP.GE.AND UP2, UPT, UR42, 0x1, UPT ;  /* 0x000000012a00788c */ /* 0x000fe2000bf46270 */
[----:B------:R-:W1:Y:S01]  /*4080*/  LDCU.64 UR22, c[0x0][0xb28] ;  /* 0x00016500ff1677ac */ /* 0x000e620008000a00 */
[----:B------:R-:W-:Y:S02]  /*4090*/  UISETP.NE.AND.EX UP6, UPT, UR39, URZ, UPT, UP6 ;  /* 0x000000ff2700728c */ /* 0x000fe4000bfc5360 */
[----:B------:R-:W-:-:S02]  /*40a0*/  UIADD3 UR33, UPT, UPT, UR21, 0x50, URZ ;  /* 0x0000005015217890 */ /* 0x000fc4000fffe0ff */
[----:B------:R-:W-:Y:S02]  /*40b0*/  UIADD3 UR25, UPT, UPT, UR21, 0x58, URZ ;  /* 0x0000005815197890 */ /* 0x000fe4000fffe0ff */
[----:B------:R-:W-:Y:S02]  /*40c0*/  UIADD3 UR17, UPT, UPT, UR21, 0x60, URZ ;  /* 0x0000006015117890 */ /* 0x000fe4000fffe0ff */
[----:B------:R-:W-:Y:S02]  /*40d0*/  UPRMT UR43, UR45, 0x654, UR43 ;  /* 0x000006542d2b7896 */ /* 0x000fe4000800002b */
[----:B------:R-:W-:Y:S02]  /*40e0*/  USHF.R.U32.HI UR46, URZ, UR49, UR6 ;  /* 0x00000031ff2e7299 */ /* 0x000fe40008011606 */
[----:B--2---:R-:W-:Y:S02]  /*40f0*/  USHF.R.U32.HI UR44, URZ, UR47, UR44 ;  /* 0x0000002fff2c7299 */ /* 0x004fe4000801162c */
[----:B------:R-:W-:-:S02]  /*4100*/  UISETP.NE.AND UP0, UPT, UR50, 0x1, UPT ;  /* 0x000000013200788c */ /* 0x000fc4000bf05270 */
[----:B---3--:R-:W-:-:S11]  /*4110*/  UISETP.NE.AND UP3, UPT, UR4, 0x1, UPT ;  /* 0x000000010400788c */ /* 0x008fd6000bf65270 */
.L_x_86:
[C---:B------:R-:W-:Y:S02]  /*4120*/  LEA R8, R10.reuse, UR21, 0x3 ;  /* 0x000000150a087c11 */ /* 0x040fe4000f8e18ff */
[----:B------:R-:W-:Y:S02]  /*4130*/  SHF.L.U32 R0, R9, 0x1f, RZ ;  /* 0x0000001f09007819 */ /* 0x000fe400000006ff */
[----:B------:R-:W-:Y:S02]  /*4140*/  LEA R4, R10, UR21, 0x4 ;  /* 0x000000150a047c11 */ /* 0x000fe4000f8e20ff */
[----:B--2---:R-:W2:Y:S02]  /*4150*/  SYNCS.PHASECHK.TRANS64.TRYWAIT P0, [R8+URZ+0xa0], R0 ;  /* 0x0000a000080075a7 */ /* 0x004ea400080011ff */
[----:B--2---:R-:W-:Y:S05]  /*4160*/  @!P0 BRA `(.L_x_76) ;  /* 0x0000005c007c8947 */ /* 0x004fea0003800000 */
.L_x_162:
[----:B------:R-:W3:Y:S01]  /*4170*/  LDS.128 R4, [R4+0x130] ;  /* 0x0001300004047984 */ /* 0x000ee20000000c00 */
[----:B------:R-:W-:Y:S01]  /*4180*/  UISETP.GE.AND UP0, UPT, UR42, 0x1, UPT ;  /* 0x000000012a00788c */ /* 0x000fe2000bf06270 */
[----:B------:R-:W-:Y:S01]  /*4190*/  @!PT LDS RZ, [RZ] ;  /* 0x00000000fffff984 */ /* 0x000fe20000000800 */
[----:B------:R-:W-:Y:S01]  /*41a0*/  @!PT LDS RZ, [RZ] ;  /* 0x00000000fffff984 */ /* 0x000fe20000000800 */
[----:B------:R-:W-:Y:S01]  /*41b0*/  @!PT LDS RZ, [RZ] ;  /* 0x00000000fffff984 */ /* 0x000fe20000000800 */
[----:B------:R-:W-:Y:S01]  /*41c0*/  @!PT LDS RZ, [RZ] ;  /* 0x00000000fffff984 */ /* 0x000fe20000000800 */
[----:B------:R4:W-:Y:S06]  /*41d0*/  MEMBAR.ALL.CTA ;  /* 0x0000000000007992 */ /* 0x0009ec0000008000 */
[----:B----4-:R-:W4:Y:S01]  /*41e0*/  FENCE.VIEW.ASYNC.S ;  /* 0x00000000000073c6 */ /* 0x010f220000000000 */
[----:B---3--:R-:W-:Y:S11]  /*41f0*/  LOP3.LUT P0, RZ, R6, 0x1, RZ, 0xc0, !PT ;  /* 0x0000000106ff7812 */ /* 0x008ff6000780c0ff */
[----:B------:R-:W-:Y:S02]  /*4200*/  @!UPT UIADD3 URZ, UPT, UPT, URZ, URZ, URZ ;  /* 0x000000fffffff290 */ /* 0x000fe4000fffe0ff */
[----:B----4-:R-:W-:Y:S01]  /*4210*/  VOTEU.ANY UP2, P0 ;  /* 0x0000000000ff7886 */ /* 0x010fe20000040100 */
[----:B------:R-:W-:Y:S11]  /*4220*/  PLOP3.LUT P0, PT, PT, PT, UP2, 0x80, 0x8 ;  /* 0x000000000008781c */ /* 0x000ff60003f0f028 */
[----:B------:R-:W-:Y:S02]  /*4230*/  @!UPT UIADD3 URZ, UPT, UPT, URZ, URZ, URZ ;  /* 0x000000fffffff290 */ /* 0x000fe4000fffe0ff */
[----:B--2---:R-:W-:Y:S02]  /*4240*/  @P0 SHF.R.U32.HI R0, RZ, 0x10, R5 ;  /* 0x00000010ff000819 */ /* 0x004fe40000011605 */
[----:B------:R-:W-:Y:S02]  /*4250*/  @P0 MOV R2, R4 ;  /* 0x0000000400020202 */ /* 0x000fe40000000f00 */
[----:B------:R-:W-:Y:S01]  /*4260*/  @P0 R2UR UR4, R0 ;  /* 0x00000000000402ca */ /* 0x000fe200000e0000 */
[----:B------:R-:W-:Y:S01]  /*4270*/  VIADD R0, R8, 0xb0 ;  /* 0x000000b008007836 */ /* 0x000fe20000000000 */
[----:B------:R-:W-:Y:S02]  /*4280*/  @P0 LOP3.LUT R4, R5, 0xffff, RZ, 0xc0, !PT ;  /* 0x0000ffff05040812 */ /* 0x000fe400078ec0ff */
[----:B------:R-:W-:Y:S02]  /*4290*/  @P0 R2UR UR6, R2 ;  /* 0x00000000020602ca */ /* 0x000fe400000e0000 */
[----:B------:R-:W-:Y:S02]  /*42a0*/  PRMT R0, RZ, 0x654, R0 ;  /* 0x00000654ff007816 */ /* 0x000fe40000000000 */
[----:B------:R-:W-:Y:S02]  /*42b0*/  @P0 R2UR UR5, R4 ;  /* 0x00000000040502ca */ /* 0x000fe400000e0000 */
[----:B------:R2:W-:Y:S03]  /*42c0*/  SYNCS.ARRIVE.TRANS64.RED.A1T0 RZ, [R0+URZ], RZ ;  /* 0x000000ff00ff79a7 */ /* 0x0005e600081004ff */
[----:B------:R-:W-:Y:S04]  /*42d0*/  @UP2 UMOV UR29, UR4 ;  /* 0x00000004001d2c82 */ /* 0x000fe80008000000 */
[----:B------:R-:W-:Y:S04]  /*42e0*/  @UP2 UMOV UR14, UR6 ;  /* 0x00000006000e2c82 */ /* 0x000fe80008000000 */
[----:B------:R-:W-:Y:S01]  /*42f0*/  @UP2 UMOV UR13, UR5 ;  /* 0x00000005000d2c82 */ /* 0x000fe20008000000 */
[----:B------:R-:W-:Y:S05]  /*4300*/  BRA.U !UP0, `(.L_x_77) ;  /* 0x0000000108c07547 */ /* 0x000fea000b800000 */
[----:B------:R-:W-:Y:S02]  /*4310*/  UIMAD.WIDE.U32 UR18, UR13, UR51, URZ ;  /* 0x000000330d1272a5 */ /* 0x000fe4000f8e00ff */
[----:B------:R-:W-:Y:S02]  /*4320*/  UP2UR UR16, UPR, URZ, 0x4 ;  /* 0x00000004ff107883 */ /* 0x000fe40008000000 */
[----:B------:R-:W-:Y:S02]  /*4330*/  UISETP.NE.AND UP2, UPT, UR50, 0x1, UPT ;  /* 0x000000013200788c */ /* 0x000fe4000bf45270 */
[----:B------:R-:W-:Y:S02]  /*4340*/  UIMAD.WIDE.U32 UR26, UR14, UR48, URZ ;  /* 0x000000300e1a72a5 */ /* 0x000fe4000f8e00ff */
[----:B------:R-:W-:Y:S02]  /*4350*/  USEL UR4, UR37, UR44, !UP2 ;  /* 0x0000002c25047287 */ /* 0x000fe4000d000000 */
[----:B------:R-:W-:Y:S02]  /*4360*/  UISETP.NE.AND UP0, UPT, UR15, 0x1, UPT ;  /* 0x000000010f00788c */ /* 0x000fe4000bf05270 */
[----:B------:R-:W-:Y:S02]  /*4370*/  UP2UR UR20, UPR, URZ, 0x2 ;  /* 0x00000002ff147883 */ /* 0x000fe40008000000 */
[----:B------:R-:W-:Y:S02]  /*4380*/  UISETP.NE.AND UP1, UPT, UR42, 0x1, UPT ;  /* 0x000000012a00788c */ /* 0x000fe4000bf25270 */
[----:B-1----:R-:W-:Y:S02]  /*4390*/  UIMAD.WIDE.U32 UR8, UR4, UR22, URZ ;  /* 0x00000016040872a5 */ /* 0x002fe4000f8e00ff */
[----:B------:R-:W-:Y:S01]  /*43a0*/  USEL UR7, UR40, UR46, !UP0 ;  /* 0x0000002e28077287 */ /* 0x000fe2000c000000 */
[----:B------:R-:W-:Y:S02]  /*43b0*/  UMOV UR5, UR19 ;  /* 0x0000001300057c82 */ /* 0x000fe40008000000 */
[----:B------:R-:W-:Y:S02]  /*43c0*/  USHF.R.U32.HI UR6, URZ, UR47, UR5 ;  /* 0x0000002fff067299 */ /* 0x000fe40008011605 */
[----:B------:R-:W-:Y:S02]  /*43d0*/  UIMAD.WIDE.U32 UR10, UR7, UR22, URZ ;  /* 0x00000016070a72a5 */ /* 0x000fe4000f8e00ff */
[----:B------:R-:W-:Y:S02]  /*43e0*/  USEL UR6, UR13, UR6, !UP2 ;  /* 0x000000060d067287 */ /* 0x000fe4000d000000 */
[----:B------:R-:W-:Y:S01]  /*43f0*/  UISETP.NE.AND UP2, UPT, UR16, URZ, UPT ;  /* 0x000000ff1000728c */ /* 0x000fe2000bf45270 */
[----:B------:R-:W-:Y:S02]  /*4400*/  UMOV UR5, UR27 ;  /* 0x0000001b00057c82 */ /* 0x000fe40008000000 */
[----:B------:R-:W-:Y:S03]  /*4410*/  USHF.R.U32.HI UR12, URZ, UR49, UR5 ;  /* 0x00000031ff0c7299 */ /* 0x000fe60008011605 */
[----:B------:R-:W-:Y:S02]  /*4420*/  UMOV UR5, UR9 ;  /* 0x0000000900057c82 */ /* 0x000fe40008000000 */
[----:B------:R-:W-:Y:S03]  /*4430*/  @UP1 USHF.R.U32.HI UR4, URZ, UR23, UR5 ;  /* 0x00000017ff041299 */ /* 0x000fe60008011605 */
[----:B------:R-:W-:Y:S01]  /*4440*/  UMOV UR5, UR11 ;  /* 0x0000000b00057c82 */ /* 0x000fe20008000000 */
[----:B------:R-:W-:Y:S02]  /*4450*/  UIMAD UR4, UR42, UR4, URZ ;  /* 0x000000042a0472a4 */ /* 0x000fe4000f8e02ff */
[----:B------:R-:W-:Y:S02]  /*4460*/  @UP1 USHF.R.U32.HI UR7, URZ, UR23, UR5 ;  /* 0x00000017ff071299 */ /* 0x000fe40008011605 */
[----:B------:R-:W-:Y:S02]  /*4470*/  USEL UR5, UR14, UR12, !UP0 ;  /* 0x0000000c0e057287 */ /* 0x000fe4000c000000 */
[----:B------:R-:W-:Y:S02]  /*4480*/  UIMAD.WIDE.U32 UR10, UR6, UR22, URZ ;  /* 0x00000016060a72a5 */ /* 0x000fe4000f8e00ff */
[----:B------:R-:W-:Y:S02]  /*4490*/  UIMAD UR8, UR42, UR7, URZ ;  /* 0x000000072a0872a4 */ /* 0x000fe4000f8e02ff */
[----:B------:R-:W-:Y:S03]  /*44a0*/  UISETP.GE.AND UP0, UPT, UR6, UR4, UPT ;  /* 0x000000040600728c */ /* 0x000fe6000bf06270 */
[----:B------:R-:W-:Y:S01]  /*44b0*/  UMOV UR4, UR11 ;  /* 0x0000000b00047c82 */ /* 0x000fe20008000000 */
[----:B------:R-:W-:Y:S02]  /*44c0*/  UISETP.GE.OR UP0, UPT, UR5, UR8, UP0 ;  /* 0x000000080500728c */ /* 0x000fe40008706670 */
[----:B------:R-:W-:Y:S02]  /*44d0*/  USHF.R.U32.HI UR4, URZ, UR23, UR4 ;  /* 0x00000017ff047299 */ /* 0x000fe40008011604 */
[----:B------:R-:W-:Y:S02]  /*44e0*/  UIMAD.WIDE.U32 UR8, UR5, UR22, URZ ;  /* 0x00000016050872a5 */ /* 0x000fe4000f8e00ff */
[----:B------:R-:W-:Y:S04]  /*44f0*/  USEL UR10, UR6, UR4, !UP1 ;  /* 0x00000004060a7287 */ /* 0x000fe8000c800000 */
[----:B------:R-:W-:Y:S01]  /*4500*/  UIADD3 UR11, UPT, UPT, -UR10, URZ, URZ ;  /* 0x000000ff0a0b7290 */ /* 0x000fe2000fffe1ff */
[----:B------:R-:W-:Y:S02]  /*4510*/  @!UP0 UMOV UR4, UR9 ;  /* 0x0000000900048c82 */ /* 0x000fe40008000000 */
[----:B------:R-:W-:Y:S02]  /*4520*/  @!UP0 USHF.R.U32.HI UR4, URZ, UR23, UR4 ;  /* 0x00000017ff048299 */ /* 0x000fe40008011604 */
[----:B------:R-:W-:Y:S02]  /*4530*/  UIMAD UR8, UR42, UR11, UR6 ;  /* 0x0000000b2a0872a4 */ /* 0x000fe4000f8e0206 */
[----:B------:R-:W-:Y:S02]  /*4540*/  @!UP0 USEL UR4, UR5, UR4, !UP1 ;  /* 0x0000000405048287 */ /* 0x000fe4000c800000 */
[----:B------:R-:W-:Y:S02]  /*4550*/  UISETP.NE.AND UP1, UPT, UR20, URZ, UPT ;  /* 0x000000ff1400728c */ /* 0x000fe4000bf25270 */
[----:B------:R-:W-:Y:S02]  /*4560*/  @!UP0 UIMAD UR8, UR7, UR8, UR4 ;  /* 0x00000008070882a4 */ /* 0x000fe4000f8e0204 */
[----:B------:R-:W-:Y:S02]  /*4570*/  @!UP0 UIADD3 UR9, UPT, UPT, UR10, -UR4, URZ ;  /* 0x800000040a098290 */ /* 0x000fe4000fffe0ff */
[----:B------:R-:W-:Y:S02]  /*4580*/  UIADD3 UR4, UPT, UPT, -UR5, URZ, URZ ;  /* 0x000000ff05047290 */ /* 0x000fe4000fffe1ff */
[----:B------:R-:W-:Y:S02]  /*4590*/  UIADD3 UR7, UPT, UPT, -UR6, URZ, URZ ;  /* 0x000000ff06077290 */ /* 0x000fe4000fffe1ff */
[----:B------:R-:W-:Y:S02]  /*45a0*/  @!UP0 UIMAD UR6, UR9, UR42, UR5 ;  /* 0x0000002a090682a4 */ /* 0x000fe4000f8e0205 */
[----:B------:R-:W-:Y:S02]  /*45b0*/  UIMAD UR14, UR15, UR4, UR14 ;  /* 0x000000040f0e72a4 */ /* 0x000fe4000f8e020e */
[----:B------:R-:W-:Y:S01]  /*45c0*/  UIMAD UR13, UR50, UR7, UR13 ;  /* 0x00000007320d72a4 */ /* 0x000fe2000f8e020d */
[----:B------:R-:W-:Y:S02]  /*45d0*/  @!UP0 UMOV UR5, UR8 ;  /* 0x0000000800058c82 */ /* 0x000fe40008000000 */
[----:B------:R-:W-:Y:S02]  /*45e0*/  UIMAD UR14, UR5, UR15, UR14 ;  /* 0x0000000f050e72a4 */ /* 0x000fe4000f8e020e */
[----:B------:R-:W-:Y:S11]  /*45f0*/  UIMAD UR13, UR6, UR50, UR13 ;  /* 0x00000032060d72a4 */ /* 0x000ff6000f8e020d */
[----:B------:R-:W-:Y:S01]  /*4600*/  @!UPT UIADD3 URZ, UPT, UPT, URZ, URZ, URZ ;  /* 0x000000fffffff290 */ /* 0x000fe2000fffe0ff */
.L_x_77:
[----:B------:R-:W3:Y:S01]  /*4610*/  @!UP3 LDCU.128 UR8, c[0x0][0xb10] ;  /* 0x00016200ff08b7ac */ /* 0x000ee20008000c00 */
[----:B------:R-:W-:Y:S02]  /*4620*/  ISETP.NE.U32.AND P0, PT, RZ, UR38, PT ;  /* 0x00000026ff007c0c */ /* 0x000fe4000bf05070 */
[----:B------:R-:W-:Y:S02]  /*4630*/  SHF.L.U32 R4, R11, 0x1f, RZ ;  /* 0x0000001f0b047819 */ /* 0x000fe400000006ff */
[----:B------:R-:W-:Y:S01]  /*4640*/  ISETP.NE.AND.EX P0, PT, RZ, UR39, PT, P0 ;  /* 0x00000027ff007c0c */ /* 0x000fe2000bf05300 */
[----:B------:R-:W4:Y:S01]  /*4650*/  @!UP3 LDCU UR5, c[0x0][0xb0c] ;  /* 0x00016180ff05b7ac */ /* 0x000f220008000800 */
[----:B------:R-:W-:Y:S02]  /*4660*/  USHF.L.U32 UR35, UR30, 0x6, URZ ;  /* 0x000000061e237899 */ /* 0x000fe400080006ff */
[----:B------:R-:W-:Y:S02]  /*4670*/  USHF.L.U32 UR34, UR31, 0x8, URZ ;  /* 0x000000081f227899 */ /* 0x000fe400080006ff */
[----:B---3--:R-:W-:Y:S07]  /*4680*/  UIMAD.WIDE.U32 UR6, UR14, UR8, URZ ;  /* 0x000000080e0672a5 */ /* 0x008fee000f8e00ff */
[----:B------:R-:W-:Y:S01]  /*4690*/  @!UP3 UMOV UR4, UR7 ;  /* 0x000000070004bc82 */ /* 0x000fe20008000000 */
[----:B----4-:R-:W-:Y:S02]  /*46a0*/  @!UP3 UISETP.NE.AND UP0, UPT, UR5, 0x1, UPT ;  /* 0x000000010500b88c */ /* 0x010fe4000bf05270 */
[----:B------:R-:W-:Y:S02]  /*46b0*/  @!UP3 USHF.R.U32.HI UR4, URZ, UR9, UR4 ;  /* 0x00000009ff04b299 */ /* 0x000fe40008011604 */
[----:B------:R-:W-:Y:S02]  /*46c0*/  UIMAD.WIDE.U32 UR6, UR13, UR11, URZ ;  /* 0x0000000b0d0672a5 */ /* 0x000fe4000f8e00ff */
[----:B------:R-:W-:Y:S02]  /*46d0*/  @!UP3 USEL UR8, UR14, UR4, !UP0 ;  /* 0x000000040e08b287 */ /* 0x000fe4000c000000 */
[----:B------:R-:W-:Y:S03]  /*46e0*/  @!UP3 UISETP.NE.AND UP0, UPT, UR10, 0x1, UPT ;  /* 0x000000010a00b88c */ /* 0x000fe6000bf05270 */
[----:B------:R-:W-:Y:S02]  /*46f0*/  @!UP3 UMOV UR6, UR7 ;  /* 0x000000070006bc82 */ /* 0x000fe40008000000 */
[----:B------:R-:W3:Y:S02]  /*4700*/  @!UP3 LDCU UR4, c[0x0][0xb20] ;  /* 0x00016400ff04b7ac */ /* 0x000ee40008000800 */
[----:B---3--:R-:W-:Y:S04]  /*4710*/  @!UP3 USHF.R.U32.HI UR6, URZ, UR4, UR6 ;  /* 0x00000004ff06b299 */ /* 0x008fe80008011606 */
[----:B------:R-:W-:Y:S04]  /*4720*/  @!UP3 USEL UR6, UR13, UR6, !UP0 ;  /* 0x000000060d06b287 */ /* 0x000fe8000c000000 */
[----:B------:R-:W-:Y:S02]  /*4730*/  @!UP3 UIADD3 UR4, UPT, UPT, -UR8, UR6, URZ ;  /* 0x000000060804b290 */ /* 0x000fe4000fffe1ff */
[----:B------:R-:W-:Y:S02]  /*4740*/  @!UP3 UIADD3 UR6, UPT, UPT, UR8, -UR6, URZ ;  /* 0x800000060806b290 */ /* 0x000fe4000fffe0ff */
[----:B------:R-:W-:Y:S02]  /*4750*/  @!UP3 UIMAD UR14, UR4, UR5, UR14 ;  /* 0x00000005040eb2a4 */ /* 0x000fe4000f8e020e */
[----:B------:R-:W-:Y:S01]  /*4760*/  @!UP3 UIMAD UR13, UR6, UR10, UR13 ;  /* 0x0000000a060db2a4 */ /* 0x000fe2000f8e020d */
[----:B------:R-:W-:Y:S11]  /*4770*/  BRA.U UP4, `(.L_x_78) ;  /* 0x0000000104107547 */ /* 0x000ff6000b800000 */
[----:B------:R-:W-:Y:S04]  /*4780*/  MOV R2, UR41 ;  /* 0x0000002900027c02 */ /* 0x000fe80008000f00 */
[----:B------:R-:W-:Y:S04]  /*4790*/  SHF.L.U32 R2, R2, 0x1f, RZ ;  /* 0x0000001f02027819 */ /* 0x000fe800000006ff */
[----:B------:R-:W3:Y:S02]  /*47a0*/  SYNCS.PHASECHK.TRANS64.TRYWAIT P1, [UR21+0x98], R2 ;  /* 0x00009802ff0075a7 */ /* 0x000ee40008021115 */
[----:B---3--:R-:W-:Y:S05]  /*47b0*/  @!P1 BRA `(.L_x_79) ;  /* 0x0000005400fc9947 */ /* 0x008fea0003800000 */
.L_x_78:
[----:B------:R-:W-:Y:S05]  /*47c0*/  BRA.U !UP6, `(.L_x_80) ;  /* 0x000000010e387547 */ /* 0x000fea000b800000 */
[----:B------:R-:W-:Y:S01]  /*47d0*/  UPLOP3.LUT UP1, UPT, UPT, UPT, UP5, 0x80, 0x8 ;  /* 0x000000000008789c */ /* 0x000fe20003f2f050 */
[----:B--2---:R-:W-:Y:S01]  /*47e0*/  HFMA2 R0, -RZ, RZ, 0, 5.9604644775390625e-08 ;  /* 0x00000001ff007431 */ /* 0x004fe200000001ff */
[----:B------:R-:W2:Y:S01]  /*47f0*/  LDCU.64 UR8, c[0x0][0x358] ;  /* 0x00006b00ff0877ac */ /* 0x000ea20008000a00 */
[----:B------:R-:W-:Y:S03]  /*4800*/  IMAD.MOV.U32 R74, RZ, RZ, 0x1 ;  /* 0x00000001ff4a7424 */ /* 0x000fe600078e00ff */
[----:B------:R-:W-:Y:S05]  /*4810*/  PLOP3.LUT P1, PT, PT, PT, UP1, 0x80, 0x8 ;  /* 0x000000000008781c */ /* 0x000fea0003f2f018 */
[----:B------:R-:W3:Y:S01]  /*4820*/  @UP1 LDCU.64 UR4, c[0x0][0x888] ;  /* 0x00011100ff0417ac */ /* 0x000ee20008000a00 */
[----:B------:R-:W-:Y:S07]  /*4830*/  @UP1 UIMAD UR6, UR36, UR38, URZ ;  /* 0x00000026240612a4 */ /* 0x000fee000f8e02ff */
[----:B------:R-:W-:Y:S01]  /*4840*/  @!P1 PRMT R74, R0, 0x7610, R74 ;  /* 0x00007610004a9816 */ /* 0x000fe2000000004a */
[----:B---3--:R-:W-:Y:S06]  /*4850*/  @UP1 UIMAD.WIDE UR4, UR6, 0x4, UR4 ;  /* 0x00000004060418a5 */ /* 0x008fec000f8e0204 */
[----:B-----5:R-:W-:Y:S01]  /*4860*/  IMAD.U32 R40, RZ, RZ, UR4 ;  /* 0x00000004ff287e24 */ /* 0x020fe2000f8e00ff */
[----:B------:R-:W-:Y:S04]  /*4870*/  MOV R41, UR5 ;  /* 0x0000000500297c02 */ /* 0x000fe80008000f00 */
[----:B------:R-:W3:Y:S01]  /*4880*/  @!UP1 LDCU UR4, c[0x0][0x880] ;  /* 0x00011000ff0497ac */ /* 0x000ee20008000800 */
[----:B--2---:R4:W5:Y:S02]  /*4890*/  @P1 LDG.E R40, desc[UR8][R40.64] ;  /* 0x0000000828281981 */ /* 0x004964000c1e1900 */
[----:B---34-:R-:W-:Y:S07]  /*48a0*/  @!P1 IMAD.U32 R40, RZ, RZ, UR4 ;  /* 0x00000004ff289e24 */ /* 0x018fee000f8e00ff */
.L_x_80:
[----:B-----5:R-:W-:Y:S01]  /*48b0*/  @!P0 ISETP.EQ.AND P2, PT, R40, RZ, PT ;  /* 0x000000ff2800820c */ /* 0x020fe20003f42270 */
[----:B------:R-:W-:Y:S01]  /*48c0*/  @!UPT UIADD3 URZ, UPT, UPT, URZ, URZ, URZ ;  /* 0x000000fffffff290 */ /* 0x000fe2000fffe0ff */
[----:B------:R-:W-:Y:S11]  /*48d0*/  @!P0 BRA `(.L_x_81) ;  /* 0x0000000000148947 */ /* 0x000ff60003800000 */
[----:B------:R-:W-:Y:S02]  /*48e0*/  LOP3.LUT P0, RZ, R74, 0xff, RZ, 0xc0, !PT ;  /* 0x000000ff4aff7812 */ /* 0x000fe4000780c0ff */
[----:B------:R-:W-:Y:S04]  /*48f0*/  PLOP3.LUT P2, PT, PT, PT, UP1, 0x80, 0x8 ;  /* 0x000000000008781c */ /* 0x000fe80003f4f018 */
[----:B------:R-:W-:Y:S07]  /*4900*/  PLOP3.LUT P2, PT, P2, PT, PT, 0x8, 0x80 ;  /* 0x000000000080781c */ /* 0x000fee000174e170 */
[----:B------:R-:W-:Y:S11]  /*4910*/  @P0 ISETP.EQ.AND P2, PT, R40, RZ, PT ;  /* 0x000000ff2800020c */ /* 0x000ff60003f42270 */
[----:B------:R-:W-:Y:S02]  /*4920*/  @!UPT UIADD3 URZ, UPT, UPT, URZ, URZ, URZ ;  /* 0x000000fffffff290 */ /* 0x000fe4000fffe0ff */
.L_x_81:
[----:B------:R-:W3:Y:S01]  /*4930*/  SYNCS.PHASECHK.TRANS64.TRYWAIT P0, [UR21+0x70], R4 ;  /* 0x00007004ff0075a7 */ /* 0x000ee20008001115 */
[----:B------:R-:W-:Y:S04]  /*4940*/  ELECT P1, URZ, PT ;  /* 0x0000000000ff782f */ /* 0x000fe80003820000 */
[----:B------:R-:W-:Y:S01]  /*4950*/  PLOP3.LUT P1, PT, P2, P1, PT, 0xf2, 0x2f ;  /* 0x00000000002f781c */ /* 0x000fe20001723e72 */
[----:B------:R-:W-:Y:S01]  /*4960*/  @!UPT UIADD3 URZ, UPT, UPT, URZ, URZ, URZ ;  /* 0x000000fffffff290 */ /* 0x000fe2000fffe0ff */
[----:B---3--:R-:W-:Y:S11]  /*4970*/  @!P0 BRA `(.L_x_82) ;  /* 0x0000005400a48947 */ /* 0x008ff60003800000 */
.L_x_165:
[----:B--2---:R-:W-:Y:S01]  /*4980*/  @!P1 IADD3 R2, P0, PT, R12, 0x580, RZ ;  /* 0x000005800c029810 */ /* 0x004fe20007f1e0ff */
[----:B------:R-:W-:Y:S01]  /*4990*/  VOTEU.ALL UP0, P1 ;  /* 0x0000000000ff7886 */ /* 0x000fe20000800000 */
[----:B------:R-:W-:Y:S01]  /*49a0*/  UMOV UR6, 0x0 ;  /* 0x0000000000067882 */ /* 0x000fe20000000000 */
[----:B------:R-:W-:Y:S01]  /*49b0*/  UMOV UR7, 0x10000000 ;  /* 0x1000000000077882 */ /* 0x000fe20000000000 */
[----:B------:R-:W-:Y:S01]  /*49c0*/  @!P1 R2UR UR5, R2 ;  /* 0x00000000020592ca */ /* 0x000fe200000e0000 */
[----:B------:R-:W-:Y:S01]  /*49d0*/  @!P1 IMAD.X R0, RZ, RZ, R13, P0 ;  /* 0x000000ffff009224 */ /* 0x000fe200000e060d */
[----:B------:R-:W-:Y:S01]  /*49e0*/  @!UP0 UIADD3 UR32, UPT, UPT, UR21, 0x200, URZ ;  /* 0x0000020015208890 */ /* 0x000fe2000fffe0ff */
[----:B------:R-:W-:Y:S03]  /*49f0*/  VOTEU.ALL UP0, P1 ;  /* 0x0000000000ff7886 */ /* 0x000fe60000800000 */
[----:B------:R-:W-:Y:S01]  /*4a00*/  @!P1 R2UR UR4, R0 ;  /* 0x00000000000492ca */ /* 0x000fe200000e0000 */
[----:B------:R-:W-:Y:S06]  /*4a10*/  @!P1 IMAD.MOV.U32 R0, RZ, RZ, 0x1000 ;  /* 0x00001000ff009424 */ /* 0x000fec00078e00ff */
[----:B------:R-:W-:Y:S06]  /*4a20*/  IMAD.U32 R6, RZ, RZ, UR5 ;  /* 0x00000005ff067e24 */ /* 0x000fec000f8e00ff */
[----:B------:R-:W-:Y:S01]  /*4a30*/  IMAD.U32 R7, RZ, RZ, UR4 ;  /* 0x00000004ff077e24 */ /* 0x000fe2000f8e00ff */
[----:B------:R-:W-:Y:S04]  /*4a40*/  @!P1 R2UR UR4, R6 ;  /* 0x00000000060492ca */ /* 0x000fe800000e0000 */
[----:B------:R-:W-:Y:S11]  /*4a50*/  @!P1 R2UR UR5, R7 ;  /* 0x00000000070592ca */ /* 0x000ff600000e0000 */
[----:B------:R-:W-:Y:S02]  /*4a60*/  @!UPT UIADD3 URZ, UPT, UPT, URZ, URZ, URZ ;  /* 0x000000fffffff290 */ /* 0x000fe4000fffe0ff */
[----:B------:R2:W-:Y:S01]  /*4a70*/  @!UP0 UTMALDG.3D [UR32], [UR4], desc[UR6] ;  /* 0x00000620040085b4 */ /* 0x0005e20008011000 */
[----:B------:R3:W-:Y:S01]  /*4a80*/  @!P1 SYNCS.ARRIVE.TRANS64.RED.A0TR RZ, [UR21+0x50], R0 ;  /* 0x00005000ffff99a7 */ /* 0x0007e20008300415 */
[----:B--2---:R-:W-:Y:S09]  /*4a90*/  UPRMT UR4, UR45, 0x654, UR33 ;  /* 0x000006542d047896 */ /* 0x004ff20008000021 */
[----:B------:R-:W-:Y:S01]  /*4aa0*/  SYNCS.ARRIVE.TRANS64.RED.A1T0 RZ, [UR4], RZ ;  /* 0x000000ffffff79a7 */ /* 0x000fe20008100404 */
[----:B------:R-:W2:Y:S02]  /*4ab0*/  SYNCS.PHASECHK.TRANS64.TRYWAIT P0, [UR21+0x78], R4 ;  /* 0x00007804ff0075a7 */ /* 0x000ea40008001115 */
[----:B--23--:R-:W-:Y:S05]  /*4ac0*/  @!P0 BRA `(.L_x_83) ;  /* 0x0000005400688947 */ /* 0x00cfea0003800000 */
.L_x_167:
[----:B------:R-:W-:Y:S01]  /*4ad0*/  @!P1 IADD3 R2, P0, PT, R12, 0x580, RZ ;  /* 0x000005800c029810 */ /* 0x000fe20007f1e0ff */
[----:B------:R-:W-:Y:S01]  /*4ae0*/  VOTEU.ALL UP0, P1 ;  /* 0x0000000000ff7886 */ /* 0x000fe20000800000 */
[----:B------:R-:W-:Y:S01]  /*4af0*/  UMOV UR6, 0x0 ;  /* 0x0000000000067882 */ /* 0x000fe20000000000 */
[----:B------:R-:W-:Y:S01]  /*4b00*/  UMOV UR7, 0x10000000 ;  /* 0x1000000000077882 */ /* 0x000fe20000000000 */
[----:B------:R-:W-:Y:S01]  /*4b10*/  @!P1 R2UR UR5, R2 ;  /* 0x00000000020592ca */ /* 0x000fe200000e0000 */
[----:B--2---:R-:W-:Y:S01]  /*4b20*/  @!P1 IMAD.X R0, RZ, RZ, R13, P0 ;  /* 0x000000ffff009224 */ /* 0x004fe200000e060d */
[----:B------:R-:W-:Y:S02]  /*4b30*/  @!UP0 UIADD3 UR26, UPT, UPT, UR34, 0x40, URZ ;  /* 0x00000040221a8890 */ /* 0x000fe4000fffe0ff */
[----:B------:R-:W-:Y:S02]  /*4b40*/  @!UP0 UIADD3 UR24, UPT, UPT, UR21, 0x1200, URZ ;  /* 0x0000120015188890 */ /* 0x000fe4000fffe0ff */
[----:B------:R-:W-:Y:S01]  /*4b50*/  @!P1 R2UR UR4, R0 ;  /* 0x00000000000492ca */ /* 0x000fe200000e0000 */
[----:B------:R-:W-:Y:S01]  /*4b60*/  VOTEU.ALL UP0, P1 ;  /* 0x0000000000ff7886 */ /* 0x000fe20000800000 */
[----:B------:R-:W-:Y:S01]  /*4b70*/  UMOV UR27, UR35 ;  /* 0x00000023001b7c82 */ /* 0x000fe20008000000 */
[----:B------:R-:W-:Y:S01]  /*4b80*/  UMOV UR28, UR36 ;  /* 0x00000024001c7c82 */ /* 0x000fe20008000000 */
[----:B------:R-:W-:Y:S03]  /*4b90*/  @!P1 IMAD.MOV.U32 R0, RZ, RZ, 0x1000 ;  /* 0x00001000ff009424 */ /* 0x000fe600078e00ff */
        /* <DEDUP_REMOVED lines=11> */
.L_x_169:
[----:B------:R-:W-:Y:S01]  /*4c50*/  @!P1 IADD3 R2, P0, PT, R12, 0x580, RZ ;  /* 0x000005800c029810 */ /* 0x000fe20007f1e0ff */
[----:B------:R-:W-:Y:S01]  /*4c60*/  VOTEU.ALL UP0, P1 ;  /* 0x0000000000ff7886 */ /* 0x000fe20000800000 */
[----:B------:R-:W-:Y:S01]  /*4c70*/  UMOV UR6, 0x0 ;  /* 0x0000000000067882 */ /* 0x000fe20000000000 */
[----:B------:R-:W-:Y:S01]  /*4c80*/  UMOV UR7, 0x10000000 ;  /* 0x1000000000077882 */ /* 0x000fe20000000000 */
[----:B------:R-:W-:Y:S01]  /*4c90*/  @!P1 R2UR UR5, R2 ;  /* 0x00000000020592ca */ /* 0x000fe200000e0000 */
[----:B--2---:R-:W-:Y:S01]  /*4ca0*/  @!P1 IMAD.X R0, RZ, RZ, R13, P0 ;  /* 0x000000ffff009224 */ /* 0x004fe200000e060d */
[----:B------:R-:W-:Y:S01]  /*4cb0*/  @!UP0 UIADD3 UR18, UPT, UPT, UR34, 0x80, URZ ;  /* 0x0000008022128890 */ /* 0x000fe2000fffe0ff */
[----:B------:R-:W-:Y:S01]  /*4cc0*/  VIADD R10, R10, 0x1 ;  /* 0x000000010a0a7836 */ /* 0x000fe20000000000 */
        /* <DEDUP_REMOVED lines=17> */
.L_x_171:
[----:B------:R-:W-:Y:S01]  /*4de0*/  @!P1 IADD3 R2, P0, PT, R12, 0x580, RZ ;  /* 0x000005800c029810 */ /* 0x000fe20007f1e0ff */
[----:B------:R-:W-:Y:S01]  /*4df0*/  VOTEU.ALL UP0, P1 ;  /* 0x0000000000ff7886 */ /* 0x000fe20000800000 */
[----:B------:R-:W-:Y:S01]  /*4e00*/  UMOV UR6, 0x0 ;  /* 0x0000000000067882 */ /* 0x000fe20000000000 */
[----:B------:R-:W-:Y:S01]  /*4e10*/  UMOV UR7, 0x10000000 ;  /* 0x1000000000077882 */ /* 0x000fe20000000000 */
[----:B------:R-:W-:Y:S01]  /*4e20*/  @!P1 R2UR UR5, R2 ;  /* 0x00000000020592ca */ /* 0x000fe200000e0000 */
[----:B--2---:R-:W-:Y:S01]  /*4e30*/  @!P1 IMAD.X R0, RZ, RZ, R13, P0 ;  /* 0x000000ffff009224 */ /* 0x004fe200000e060d */
[----:B------:R-:W-:Y:S01]  /*4e40*/  @!UP0 UIADD3 UR10, UPT, UPT, UR34, 0xc0, URZ ;  /* 0x000000c0220a8890 */ /* 0x000fe2000fffe0ff */
[----:B------:R-:W-:Y:S01]  /*4e50*/  R2UR UR18, R76 ;  /* 0x000000004c1272ca */ /* 0x000fe200000e0000 */
[----:B------:R-:W-:Y:S01]  /*4e60*/  @!UP0 UIADD3 UR8, UPT, UPT, UR21, 0x3200, URZ ;  /* 0x0000320015088890 */ /* 0x000fe2000fffe0ff */
[----:B------:R-:W-:Y:S01]  /*4e70*/  R2UR UR16, R77 ;  /* 0x000000004d1072ca */ /* 0x000fe200000e0000 */
[----:B------:R-:W-:Y:S01]  /*4e80*/  @!UP0 UIADD3 UR9, UPT, UPT, UR21, 0x68, URZ ;  /* 0x0000006815098890 */ /* 0x000fe2000fffe0ff */
[----:B------:R-:W-:Y:S01]  /*4e90*/  @!P1 R2UR UR4, R0 ;  /* 0x00000000000492ca */ /* 0x000fe200000e0000 */
[----:B------:R-:W-:Y:S01]  /*4ea0*/  VOTEU.ALL UP0, P1 ;  /* 0x0000000000ff7886 */ /* 0x000fe20000800000 */
[----:B------:R-:W-:Y:S01]  /*4eb0*/  UMOV UR11, UR35 ;  /* 0x00000023000b7c82 */ /* 0x000fe20008000000 */
[----:B------:R-:W-:Y:S01]  /*4ec0*/  UMOV UR12, UR36 ;  /* 0x00000024000c7c82 */ /* 0x000fe20008000000 */
[C---:B------:R-:W-:Y:S01]  /*4ed0*/  ISETP.NE.AND P0, PT, R10.reuse, 0x2, PT ;  /* 0x000000020a00780c */ /* 0x040fe20003f05270 */
[----:B------:R-:W-:Y:S01]  /*4ee0*/  UMOV UR36, UR29 ;  /* 0x0000001d00247c82 */ /* 0x000fe20008000000 */
[----:B------:R-:W-:Y:S01]  /*4ef0*/  IMAD.U32 R4, RZ, RZ, UR5 ;  /* 0x00000005ff047e24 */ /* 0x000fe2000f8e00ff */
[----:B------:R-:W-:Y:S01]  /*4f00*/  LOP3.LUT R11, R11, 0x1, RZ, 0x3c, !PT ;  /* 0x000000010b0b7812 */ /* 0x000fe200078e3cff */
[----:B------:R-:W-:Y:S01]  /*4f10*/  UPLOP3.LUT UP4, UPT, UPT, UPT, UPT, 0x80, 0x8 ;  /* 0x000000000008789c */ /* 0x000fe20003f8f070 */
[----:B------:R-:W-:Y:S01]  /*4f20*/  SEL R0, RZ, 0x1, P0 ;  /* 0x00000001ff007807 */ /* 0x000fe20000000000 */
[----:B------:R-:W-:Y:S01]  /*4f30*/  UIADD3 UR31, UPT, UPT, UR13, UR18, URZ ;  /* 0x000000120d1f7290 */ /* 0x000fe2000fffe0ff */
[----:B------:R-:W-:Y:S01]  /*4f40*/  SEL R10, R10, RZ, P0 ;  /* 0x000000ff0a0a7207 */ /* 0x000fe20000000000 */
[----:B------:R-:W-:Y:S01]  /*4f50*/  UIADD3 UR30, UPT, UPT, UR14, UR16, URZ ;  /* 0x000000100e1e7290 */ /* 0x000fe2000fffe0ff */
[----:B------:R-:W-:Y:S01]  /*4f60*/  IMAD.U32 R5, RZ, RZ, UR4 ;  /* 0x00000004ff057e24 */ /* 0x000fe2000f8e00ff */
[----:B------:R-:W-:Y:S02]  /*4f70*/  @!P1 R2UR UR4, R4 ;  /* 0x00000000040492ca */ /* 0x000fe400000e0000 */
[----:B------:R-:W-:Y:S02]  /*4f80*/  LOP3.LUT R9, R9, R0, RZ, 0x3c, !PT ;  /* 0x0000000009097212 */ /* 0x000fe400078e3cff */
[----:B------:R-:W-:Y:S11]  /*4f90*/  @!P1 R2UR UR5, R5 ;  /* 0x00000000050592ca */ /* 0x000ff600000e0000 */
[----:B------:R-:W-:Y:S02]  /*4fa0*/  @!UPT UIADD3 URZ, UPT, UPT, URZ, URZ, URZ ;  /* 0x000000fffffff290 */ /* 0x000fe4000fffe0ff */
[----:B------:R2:W-:Y:S01]  /*4fb0*/  @!UP0 UTMALDG.3D [UR8], [UR4], desc[UR6] ;  /* 0x00000608040085b4 */ /* 0x0005e20008011000 */
[----:B------:R2:W-:Y:S01]  /*4fc0*/  @!P1 SYNCS.ARRIVE.TRANS64.RED.A0TR RZ, [UR21+0x68], R3 ;  /* 0x00006803ffff99a7 */ /* 0x0005e20008300415 */
[----:B------:R-:W-:Y:S01]  /*4fd0*/  SYNCS.ARRIVE.TRANS64.RED.A1T0 RZ, [UR43], RZ ;  /* 0x000000ffffff79a7 */ /* 0x000fe2000810042b */
[----:B------:R-:W-:Y:S05]  /*4fe0*/  BRA.U UP2, `(.L_x_86) ;  /* 0xfffffff1024c7547 */ /* 0x000fea000b83ffff */
[----:B------:R-:W-:-:S04]  /*4ff0*/  SHF.L.U32 R2, R11, 0x1f, RZ ;  /* 0x0000001f0b027819 */ /* 0x000fc800000006ff */
[----:B------:R-:W3:Y:S02]  /*5000*/  SYNCS.PHASECHK.TRANS64.TRYWAIT P0, [UR21+0x70], R2 ;  /* 0x00007002ff0075a7 */ /* 0x000ee40008001115 */
[----:B---3--:R-:W-:Y:S05]  /*5010*/  @!P0 BRA `(.L_x_87) ;  /* 0x00000050005c8947 */ /* 0x008fea0003800000 */
.L_x_173:
[----:B------:R-:W4:Y:S02]  /*5020*/  SYNCS.PHASECHK.TRANS64.TRYWAIT P0, [UR21+0x78], R2 ;  /* 0x00007802ff0075a7 */ /* 0x000f240008001115 */
[----:B----4-:R-:W-:Y:S05]  /*5030*/  @!P0 BRA `(.L_x_88) ;  /* 0x00000050006c8947 */ /* 0x010fea0003800000 */
.L_x_175:
[----:B------:R-:W4:Y:S02]  /*5040*/  SYNCS.PHASECHK.TRANS64.TRYWAIT P0, [UR21+0x80], R2 ;  /* 0x00008002ff0075a7 */ /* 0x000f240008001115 */
[----:B----4-:R-:W-:Y:S05]  /*5050*/  @!P0 BRA `(.L_x_89) ;  /* 0x00000050007c8947 */ /* 0x010fea0003800000 */
.L_x_177:
[----:B---3--:R-:W-:-:S07]  /*5060*/  MOV R0, UR21 ;  /* 0x0000001500007c02 */ /* 0x008fce0008000f00 */
.L_x_90:
[----:B---3--:R-:W-:-:S04]  /*5070*/  SHF.L.U32 R2, R11, 0x1f, RZ ;  /* 0x0000001f0b027819 */ /* 0x008fc800000006ff */
[----:B------:R3:W4:Y:S03]  /*5080*/  SYNCS.PHASECHK.TRANS64.TRYWAIT P0, [R0+URZ+0x88], R2 ;  /* 0x00008802000075a7 */ /* 0x00072600080011ff */
[----:B----4-:R-:W-:Y:S05]  /*5090*/  @!P0 NANOSLEEP.SYNCS 0x989680 ;  /* 0x009896800000895d */ /* 0x010fea0003900000 */
[----:B------:R-:W4:Y:S02]  /*50a0*/  @!P0 SYNCS.PHASECHK.TRANS64 P0, [R0+URZ+0x88], R2 ;  /* 0x00008802000085a7 */ /* 0x000f2400080010ff */
[----:B-12-4-:R-:W-:Y:S05]  /*50b0*/  @P0 EXIT ;  /* 0x000000000000094d */ /* 0x016fea0003800000 */
[----:B------:R-:W-:Y:S05]  /*50c0*/  BRA `(.L_x_90) ;  /* 0xfffffffc00e87947 */ /* 0x000fea000383ffff */
.L_x_75:
[----:B------:R-:W-:-:S06]  /*50d0*/  UISETP.GE.AND UP0, UPT, UR18, 0x4, UPT ;  /* 0x000000041200788c */ /* 0x000fcc000bf06270 */
[----:B------:R-:W-:-:S13]  /*50e0*/  PLOP3.LUT P0, PT, PT, PT, UP0, 0x80, 0x8 ;  /* 0x000000000008781c */ /* 0x000fda0003f0f008 */
[----:B-1----:R-:W-:Y:S05]  /*50f0*/  @!P0 EXIT ;  /* 0x000000000000894d */ /* 0x002fea0003800000 */
[----:B------:R-:W-:Y:S01]  /*5100*/  BAR.SYNC.DEFER_BLOCKING 0x6, 0xa0 ;  /* 0x0182800000007b1d */ /* 0x000fe20000010000 */
[C---:B------:R-:W-:Y:S01]  /*5110*/  IMAD.SHL.U32 R7, R85.reuse, 0x40, RZ ;  /* 0x0000004055077824 */ /* 0x040fe200078e00ff */
[C---:B------:R-:W-:Y:S01]  /*5120*/  LOP3.LUT R87, R85.reuse, 0x60, RZ, 0xc0, !PT ;  /* 0x0000006055577812 */ /* 0x040fe200078ec0ff */
[C---:B------:R-:W-:Y:S02]  /*5130*/  IMAD.SHL.U32 R4, R85.reuse, 0x20, RZ ;  /* 0x0000002055047824 */ /* 0x040fe400078e00ff */
[----:B------:R-:W-:Y:S02]  /*5140*/  HFMA2 R36, -RZ, RZ, 0, 0 ;  /* 0x00000000ff247431 */ /* 0x000fe400000001ff */
[----:B------:R-:W-:Y:S01]  /*5150*/  IMAD.SHL.U32 R5, R85, 0x8, RZ ;  /* 0x0000000855057824 */ /* 0x000fe200078e00ff */
[----:B------:R-:W-:Y:S01]  /*5160*/  UMOV UR44, 0x400 ;  /* 0x00000400002c7882 */ /* 0x000fe20000000000 */
[----:B------:R-:W1:Y:S01]  /*5170*/  LDC.64 R72, c[0x0][0x8b0] ;  /* 0x00022c00ff487b82 */ /* 0x000e620000000a00 */
[----:B------:R-:W-:Y:S01]  /*5180*/  ULEA UR44, UR45, UR44, 0x18 ;  /* 0x0000002c2d2c7291 */ /* 0x000fe2000f8ec0ff */
[----:B------:R-:W-:Y:S01]  /*5190*/  LOP3.LUT R6, R7, 0x180, RZ, 0xc0, !PT ;  /* 0x0000018007067812 */ /* 0x000fe200078ec0ff */
[C---:B------:R-:W-:Y:S01]  /*51a0*/  IMAD.U32 R37, R85.reuse, 0x10000, RZ ;  /* 0x0001000055257824 */ /* 0x040fe200078e00ff */
[----:B------:R-:W-:Y:S01]  /*51b0*/  LOP3.LUT R4, R4, 0xc00, RZ, 0xc0, !PT ;  /* 0x00000c0004047812 */ /* 0x000fe200078ec0ff */
[----:B------:R-:W-:Y:S01]  /*51c0*/  UIADD3 UR4, UPT, UPT, UR44, 0x4200, URZ ;  /* 0x000042002c047890 */ /* 0x000fe2000fffe0ff */
[----:B------:R-:W-:Y:S01]  /*51d0*/  LOP3.LUT R5, R6, 0x30, R5, 0xf8, !PT ;  /* 0x0000003006057812 */ /* 0x000fe200078ef805 */
[----:B------:R-:W-:Y:S01]  /*51e0*/  IMAD.SHL.U32 R6, R85, 0x2, RZ ;  /* 0x0000000255067824 */ /* 0x000fe200078e00ff */
[----:B------:R-:W2:Y:S01]  /*51f0*/  LDC.64 R70, c[0x0][0x8a8] ;  /* 0x00022a00ff467b82 */ /* 0x000ea20000000a00 */
[----:B------:R-:W-:Y:S01]  /*5200*/  LOP3.LUT R4, R4, 0x40, R7, 0xf8, !PT ;  /* 0x0000004004047812 */ /* 0x000fe200078ef807 */
[----:B------:R-:W-:Y:S01]  /*5210*/  UIADD3 UR5, UPT, UPT, UR44, 0x200, URZ ;  /* 0x000002002c057890 */ /* 0x000fe2000fffe0ff */
[----:B------:R-:W-:Y:S01]  /*5220*/  LOP3.LUT R37, R37, 0x600000, RZ, 0xc0, !PT ;  /* 0x0060000025257812 */ /* 0x000fe200078ec0ff */
[----:B------:R-:W-:Y:S01]  /*5230*/  IMAD.MOV.U32 R84, RZ, RZ, RZ ;  /* 0x000000ffff547224 */ /* 0x000fe200078e00ff */
[----:B------:R-:W-:Y:S01]  /*5240*/  LOP3.LUT R85, R85, 0x2, RZ, 0xc0, !PT ;  /* 0x0000000255557812 */ /* 0x000fe200078ec0ff */
[----:B------:R-:W-:Y:S01]  /*5250*/  IMAD.MOV.U32 R79, RZ, RZ, RZ ;  /* 0x000000ffff4f7224 */ /* 0x000fe200078e00ff */
[----:B------:R-:W-:-:S02]  /*5260*/  LOP3.LUT R5, R5, 0x20, R6, 0x78, !PT ;  /* 0x0000002005057812 */ /* 0x000fc400078e7806 */
[----:B------:R-:W-:Y:S01]  /*5270*/  CS2R R82, SRZ ;  /* 0x0000000000527805 */ /* 0x000fe2000001ff00 */
[----:B------:R-:W3:Y:S01]  /*5280*/  LDS R0, [UR44+0x150] ;  /* 0x0001502cff007984 */ /* 0x000ee20008000800 */
[----:B------:R-:W-:Y:S01]  /*5290*/  LOP3.LUT R4, R4, 0x200, R7, 0xf8, !PT ;  /* 0x0000020004047812 */ /* 0x000fe200078ef807 */
[----:B------:R-:W-:Y:S01]  /*52a0*/  IMAD.U32 R88, RZ, RZ, UR5 ;  /* 0x00000005ff587e24 */ /* 0x000fe2000f8e00ff */
[----:B------:R-:W-:Y:S01]  /*52b0*/  MOV R81, RZ ;  /* 0x000000ff00517202 */ /* 0x000fe20000000f00 */
[----:B------:R-:W-:Y:S01]  /*52c0*/  IMAD.MOV R80, RZ, RZ, -R85 ;  /* 0x000000ffff507224 */ /* 0x000fe200078e0a55 */
[----:B------:R-:W-:Y:S01]  /*52d0*/  LOP3.LUT R69, R4, R5, RZ, 0xfc, !PT ;  /* 0x0000000504457212 */ /* 0x000fe200078efcff */
[----:B------:R-:W-:Y:S01]  /*52e0*/  IMAD.U32 R86, RZ, RZ, UR4 ;  /* 0x00000004ff567e24 */ /* 0x000fe2000f8e00ff */
[----:B------:R-:W4:Y:S01]  /*52f0*/  LDCU UR58, c[0x0][0x370] ;  /* 0x00006e00ff3a77ac */ /* 0x000f220008000800 */
[----:B------:R-:W1:Y:S01]  /*5300*/  LDCU.64 UR62, c[0x0][0x348] ;  /* 0x00006900ff3e77ac */ /* 0x000e620008000a00 */
[----:B------:R-:W1:Y:S01]  /*5310*/  LDCU UR43, c[0x0][0xb0c] ;  /* 0x00016180ff2b77ac */ /* 0x000e620008000800 */
[----:B------:R-:W1:Y:S01]  /*5320*/  LDCU UR39, c[0x0][0xb30] ;  /* 0x00016600ff2777ac */ /* 0x000e620008000800 */
[----:B------:R-:W1:Y:S01]  /*5330*/  LDCU.64 UR56, c[0x0][0x888] ;  /* 0x00011100ff3877ac */ /* 0x000e620008000a00 */
[----:B------:R-:W1:Y:S01]  /*5340*/  LDCU.64 UR40, c[0x0][0xb28] ;  /* 0x00016500ff2877ac */ /* 0x000e620008000a00 */
[----:B------:R-:W1:Y:S01]  /*5350*/  LDCU.64 UR60, c[0x0][0x890] ;  /* 0x00011200ff3c77ac */ /* 0x000e620008000a00 */
[----:B------:R-:W1:Y:S01]  /*5360*/  LDCU.128 UR52, c[0x0][0xb10] ;  /* 0x00016200ff3477ac */ /* 0x000e620008000c00 */
[----:B------:R-:W1:Y:S02]  /*5370*/  LDCU UR47, c[0x0][0x374] ;  /* 0x00006e80ff2f77ac */ /* 0x000e640008000800 */
[----:B-1234-:R-:W-:-:S07]  /*5380*/  IMAD.IADD R37, R0, 0x1, R37 ;  /* 0x0000000100257824 */ /* 0x01efce00078e0225 */
.L_x_132:
[----:B------:R-:W-:Y:S02]  /*5390*/  LEA R3, R79, UR44, 0x3 ;  /* 0x0000002c4f037c11 */ /* 0x000fe4000f8e18ff */
[----:B------:R-:W-:Y:S02]  /*53a0*/  SHF.L.U32 R0, R83, 0x1f, RZ ;  /* 0x0000001f53007819 */ /* 0x000fe400000006ff */
[----:B-1----:R-:W-:Y:S02]  /*53b0*/  LEA R4, R79, UR44, 0x4 ;  /* 0x0000002c4f047c11 */ /* 0x002fe4000f8e20ff */
[----:B------:R-:W1:Y:S02]  /*53c0*/  SYNCS.PHASECHK.TRANS64.TRYWAIT P0, [R3+URZ+0xa0], R0 ;  /* 0x0000a000030075a7 */ /* 0x000e6400080011ff */
[----:B-1----:R-:W-:Y:S05]  /*53d0*/  @!P0 BRA `(.L_x_91) ;  /* 0x0000004c00b48947 */ /* 0x002fea0003800000 */
.L_x_178:
        /* <DEDUP_REMOVED lines=8> */
[----:B--2---:R-:W-:Y:S11]  /*5460*/  LOP3.LUT P0, RZ, R6, 0x1, RZ, 0xc0, !PT ;  /* 0x0000000106ff7812 */ /* 0x004ff6000780c0ff */
[----:B------:R-:W-:Y:S02]  /*5470*/  @!UPT UIADD3 URZ, UPT, UPT, URZ, URZ, URZ ;  /* 0x000000fffffff290 */ /* 0x000fe4000fffe0ff */
[----:B---3--:R-:W-:Y:S01]  /*5480*/  VOTEU.ANY UP1, P0 ;  /* 0x0000000000ff7886 */ /* 0x008fe20000020100 */
[----:B------:R-:W-:Y:S01]  /*5490*/  PLOP3.LUT P0, PT, PT, PT, UP1, 0x80, 0x8 ;  /* 0x000000000008781c */ /* 0x000fe20003f0f018 */
[----:B------:R-:W-:Y:S11]  /*54a0*/  UP2UR UR46, UPR, URZ, 0x2 ;  /* 0x00000002ff2e7883 */ /* 0x000ff60008000000 */
[----:B------:R-:W-:Y:S01]  /*54b0*/  @!UPT UIADD3 URZ, UPT, UPT, URZ, URZ, URZ ;  /* 0x000000fffffff290 */ /* 0x000fe2000fffe0ff */
[----:B-1----:R-:W-:Y:S02]  /*54c0*/  @P0 SHF.R.U32.HI R0, RZ, 0x10, R5 ;  /* 0x00000010ff000819 */ /* 0x002fe40000011605 */
        /* <DEDUP_REMOVED lines=12> */
[----:B------:R-:W2:Y:S01]  /*5590*/  LDCU UR12, c[0x0][0xb20] ;  /* 0x00016400ff0c77ac */ /* 0x000ea20008000800 */
[----:B------:R-:W-:Y:S02]  /*55a0*/  UIMAD.WIDE.U32 UR4, UR47, UR55, URZ ;  /* 0x000000372f0472a5 */ /* 0x000fe4000f8e00ff */
[----:B------:R-:W-:Y:S02]  /*55b0*/  UIMAD.WIDE.U32 UR6, UR58, UR52, URZ ;  /* 0x000000343a0672a5 */ /* 0x000fe4000f8e00ff */
[----:B------:R-:W-:Y:S02]  /*55c0*/  UISETP.NE.AND UP0, UPT, UR54, 0x1, UPT ;  /* 0x000000013600788c */ /* 0x000fe4000bf05270 */
[----:B------:R-:W-:Y:S02]  /*55d0*/  UIMAD.WIDE.U32 UR8, UR37, UR55, URZ ;  /* 0x00000037250872a5 */ /* 0x000fe4000f8e00ff */
[----:B------:R-:W-:Y:S02]  /*55e0*/  UIMAD.WIDE.U32 UR10, UR38, UR52, URZ ;  /* 0x00000034260a72a5 */ /* 0x000fe4000f8e00ff */
[----:B------:R-:W-:Y:S02]  /*55f0*/  UISETP.NE.AND UP1, UPT, UR43, 0x1, UPT ;  /* 0x000000012b00788c */ /* 0x000fe4000bf25270 */
[----:B------:R-:W-:Y:S01]  /*5600*/  UISETP.NE.AND UP2, UPT, UR42, 0x1, UPT ;  /* 0x000000012a00788c */ /* 0x000fe2000bf45270 */
[----:B------:R-:W-:Y:S02]  /*5610*/  UMOV UR4, UR5 ;  /* 0x0000000500047c82 */ /* 0x000fe40008000000 */
[----:B--2---:R-:W-:Y:S03]  /*5620*/  USHF.R.U32.HI UR5, URZ, UR12, UR4 ;  /* 0x0000000cff057299 */ /* 0x004fe60008011604 */
[----:B------:R-:W-:Y:S02]  /*5630*/  UMOV UR4, UR7 ;  /* 0x0000000700047c82 */ /* 0x000fe40008000000 */
[----:B------:R-:W-:Y:S02]  /*5640*/  USHF.R.U32.HI UR7, URZ, UR53, UR4 ;  /* 0x00000035ff077299 */ /* 0x000fe40008011604 */
[----:B------:R-:W-:Y:S02]  /*5650*/  USEL UR4, UR47, UR5, !UP0 ;  /* 0x000000052f047287 */ /* 0x000fe4000c000000 */
[----:B------:R-:W-:Y:S01]  /*5660*/  USEL UR7, UR58, UR7, !UP1 ;  /* 0x000000073a077287 */ /* 0x000fe2000c800000 */
[----:B------:R-:W-:Y:S01]  /*5670*/  UMOV UR5, UR9 ;  /* 0x0000000900057c82 */ /* 0x000fe20008000000 */
[----:B------:R-:W-:Y:S02]  /*5680*/  UIMAD.WIDE.U32 UR8, UR4, UR40, URZ ;  /* 0x00000028040872a5 */ /* 0x000fe4000f8e00ff */
[----:B------:R-:W-:Y:S03]  /*5690*/  USHF.R.U32.HI UR6, URZ, UR12, UR5 ;  /* 0x0000000cff067299 */ /* 0x000fe60008011605 */
[----:B------:R-:W-:Y:S01]  /*56a0*/  UMOV UR5, UR11 ;  /* 0x0000000b00057c82 */ /* 0x000fe20008000000 */
[----:B------:R-:W-:Y:S02]  /*56b0*/  UIMAD.WIDE.U32 UR10, UR7, UR40, URZ ;  /* 0x00000028070a72a5 */ /* 0x000fe4000f8e00ff */
[----:B------:R-:W-:Y:S02]  /*56c0*/  USHF.R.U32.HI UR12, URZ, UR53, UR5 ;  /* 0x00000035ff0c7299 */ /* 0x000fe40008011605 */
[----:B------:R-:W-:Y:S01]  /*56d0*/  USEL UR6, UR37, UR6, !UP0 ;  /* 0x0000000625067287 */ /* 0x000fe2000c000000 */
[----:B------:R-:W-:Y:S02]  /*56e0*/  UMOV UR5, UR9 ;  /* 0x0000000900057c82 */ /* 0x000fe40008000000 */
[----:B------:R-:W-:Y:S01]  /*56f0*/  UMOV UR10, UR11 ;  /* 0x0000000b000a7c82 */ /* 0x000fe20008000000 */
[----:B------:R-:W-:Y:S02]  /*5700*/  @UP2 USHF.R.U32.HI UR4, URZ, UR41, UR5 ;  /* 0x00000029ff042299 */ /* 0x000fe40008011605 */
[----:B------:R-:W-:Y:S02]  /*5710*/  @UP2 USHF.R.U32.HI UR7, URZ, UR41, UR10 ;  /* 0x00000029ff072299 */ /* 0x000fe4000801160a */
[----:B------:R-:W-:Y:S02]  /*5720*/  UIMAD UR4, UR42, UR4, URZ ;  /* 0x000000042a0472a4 */ /* 0x000fe4000f8e02ff */
[----:B------:R-:W-:Y:S02]  /*5730*/  UIMAD.WIDE.U32 UR10, UR6, UR40, URZ ;  /* 0x00000028060a72a5 */ /* 0x000fe4000f8e00ff */
[----:B------:R-:W-:Y:S02]  /*5740*/  USEL UR5, UR38, UR12, !UP1 ;  /* 0x0000000c26057287 */ /* 0x000fe4000c800000 */
[----:B------:R-:W-:Y:S02]  /*5750*/  UIMAD UR8, UR42, UR7, URZ ;  /* 0x000000072a0872a4 */ /* 0x000fe4000f8e02ff */
[----:B------:R-:W-:Y:S03]  /*5760*/  UISETP.GE.AND UP0, UPT, UR6, UR4, UPT ;  /* 0x000000040600728c */ /* 0x000fe6000bf06270 */
[----:B------:R-:W-:Y:S01]  /*5770*/  UMOV UR4, UR11 ;  /* 0x0000000b00047c82 */ /* 0x000fe20008000000 */
[----:B------:R-:W-:Y:S02]  /*5780*/  UISETP.GE.OR UP0, UPT, UR5, UR8, UP0 ;  /* 0x000000080500728c */ /* 0x000fe40008706670 */
[----:B------:R-:W-:Y:S02]  /*5790*/  USHF.R.U32.HI UR4, URZ, UR41, UR4 ;  /* 0x00000029ff047299 */ /* 0x000fe40008011604 */
[----:B------:R-:W-:Y:S02]  /*57a0*/  UIMAD.WIDE.U32 UR8, UR5, UR40, URZ ;  /* 0x00000028050872a5 */ /* 0x000fe4000f8e00ff */
[----:B------:R-:W-:Y:S02]  /*57b0*/  USEL UR11, UR6, UR4, !UP2 ;  /* 0x00000004060b7287 */ /* 0x000fe4000d000000 */
[----:B------:R-:W-:Y:S02]  /*57c0*/  UIADD3 UR8, UPT, UPT, -UR5, URZ, URZ ;  /* 0x000000ff05087290 */ /* 0x000fe4000fffe1ff */
[----:B------:R-:W-:Y:S01]  /*57d0*/  UIADD3 UR10, UPT, UPT, -UR11, URZ, URZ ;  /* 0x000000ff0b0a7290 */ /* 0x000fe2000fffe1ff */
[----:B------:R-:W-:Y:S01]  /*57e0*/  @!UP0 UMOV UR4, UR9 ;  /* 0x0000000900048c82 */ /* 0x000fe20008000000 */
[----:B------:R-:W-:Y:S02]  /*57f0*/  UIADD3 UR9, UPT, UPT, -UR6, URZ, URZ ;  /* 0x000000ff06097290 */ /* 0x000fe4000fffe1ff */
[----:B------:R-:W-:Y:S02]  /*5800*/  @!UP0 USHF.R.U32.HI UR4, URZ, UR41, UR4 ;  /* 0x00000029ff048299 */ /* 0x000fe40008011604 */
[----:B------:R-:W-:Y:S02]  /*5810*/  UIMAD UR10, UR42, UR10, UR6 ;  /* 0x0000000a2a0a72a4 */ /* 0x000fe4000f8e0206 */
[----:B------:R-:W-:Y:S04]  /*5820*/  @!UP0 USEL UR4, UR5, UR4, !UP2 ;  /* 0x0000000405048287 */ /* 0x000fe8000d000000 */
[----:B------:R-:W-:Y:S02]  /*5830*/  @!UP0 UIMAD UR10, UR7, UR10, UR4 ;  /* 0x0000000a070a82a4 */ /* 0x000fe4000f8e0204 */
[----:B------:R-:W-:Y:S02]  /*5840*/  @!UP0 UIADD3 UR11, UPT, UPT, UR11, -UR4, URZ ;  /* 0x800000040b0b8290 */ /* 0x000fe4000fffe0ff */
[----:B------:R-:W-:Y:S02]  /*5850*/  UIMAD UR7, UR43, UR8, UR38 ;  /* 0x000000082b0772a4 */ /* 0x000fe4000f8e0226 */
[----:B------:R-:W-:Y:S02]  /*5860*/  @!UP0 UIMAD UR6, UR11, UR42, UR5 ;  /* 0x0000002a0b0682a4 */ /* 0x000fe4000f8e0205 */
[----:B------:R-:W-:Y:S01]  /*5870*/  UIMAD UR4, UR54, UR9, UR37 ;  /* 0x00000009360472a4 */ /* 0x000fe2000f8e0225 */
[----:B------:R-:W-:Y:S02]  /*5880*/  @!UP0 UMOV UR5, UR10 ;  /* 0x0000000a00058c82 */ /* 0x000fe40008000000 */
[----:B------:R-:W-:Y:S02]  /*5890*/  UIMAD UR38, UR5, UR43, UR7 ;  /* 0x0000002b052672a4 */ /* 0x000fe4000f8e0207 */
[----:B------:R-:W-:Y:S11]  /*58a0*/  UIMAD UR37, UR6, UR54, UR4 ;  /* 0x00000036062572a4 */ /* 0x000ff6000f8e0204 */
[----:B------:R-:W-:Y:S01]  /*58b0*/  @!UPT UIADD3 URZ, UPT, UPT, URZ, URZ, URZ ;  /* 0x000000fffffff290 */ /* 0x000fe2000fffe0ff */
.L_x_92:
[----:B------:R-:W-:Y:S01]  /*58c0*/  UISETP.NE.AND UP0, UPT, UR39, 0x1, UPT ;  /* 0x000000012700788c */ /* 0x000fe2000bf05270 */
[----:B------:R-:W-:Y:S01]  /*58d0*/  R2UR UR11, R88 ;  /* 0x00000000580b72ca */ /* 0x000fe200000e0000 */
[----:B------:R-:W-:Y:S01]  /*58e0*/  USHF.L.U32 UR50, UR30, 0x6, URZ ;  /* 0x000000061e327899 */ /* 0x000fe200080006ff */
[----:B------:R-:W-:Y:S01]  /*58f0*/  IADD3 R79, PT, PT, R79, 0x1, RZ ;  /* 0x000000014f4f7810 */ /* 0x000fe20007ffe0ff */
[----:B------:R-:W-:Y:S07]  /*5900*/  USHF.L.U32 UR49, UR31, 0x8, URZ ;  /* 0x000000081f317899 */ /* 0x000fee00080006ff */
[----:B------:R-:W2:Y:S01]  /*5910*/  @!UP0 LDCU.128 UR12, c[0x0][0xb10] ;  /* 0x00016200ff0c87ac */ /* 0x000ea20008000c00 */
[----:B------:R-:W3:Y:S01]  /*5920*/  @!UP0 LDCU UR5, c[0x0][0xb0c] ;  /* 0x00016180ff0587ac */ /* 0x000ee20008000800 */
[----:B------:R-:W4:Y:S01]  /*5930*/  @!UP0 LDCU UR10, c[0x0][0xb20] ;  /* 0x00016400ff0a87ac */ /* 0x000f220008000800 */
[----:B--2---:R-:W-:Y:S02]  /*5940*/  UIMAD.WIDE.U32 UR8, UR38, UR12, URZ ;  /* 0x0000000c260872a5 */ /* 0x004fe4000f8e00ff */
[----:B------:R-:W-:Y:S02]  /*5950*/  UIMAD.WIDE.U32 UR6, UR37, UR15, URZ ;  /* 0x0000000f250672a5 */ /* 0x000fe4000f8e00ff */
[----:B------:R-:W-:Y:S03]  /*5960*/  @!UP0 UISETP.NE.AND UP1, UPT, UR14, 0x1, UPT ;  /* 0x000000010e00888c */ /* 0x000fe6000bf25270 */
[----:B------:R-:W-:Y:S01]  /*5970*/  @!UP0 UMOV UR4, UR9 ;  /* 0x0000000900048c82 */ /* 0x000fe20008000000 */
[----:B---3--:R-:W-:Y:S02]  /*5980*/  @!UP0 UISETP.NE.AND UP2, UPT, UR5, 0x1, UPT ;  /* 0x000000010500888c */ /* 0x008fe4000bf45270 */
[----:B------:R-:W-:Y:S01]  /*5990*/  @!UP0 USHF.R.U32.HI UR4, URZ, UR13, UR4 ;  /* 0x0000000dff048299 */ /* 0x000fe20008011604 */
[----:B------:R-:W-:Y:S02]  /*59a0*/  @!UP0 UMOV UR6, UR7 ;  /* 0x0000000700068c82 */ /* 0x000fe40008000000 */
[----:B----4-:R-:W-:Y:S02]  /*59b0*/  @!UP0 USHF.R.U32.HI UR6, URZ, UR10, UR6 ;  /* 0x0000000aff068299 */ /* 0x010fe40008011606 */
[----:B------:R-:W-:Y:S02]  /*59c0*/  @!UP0 USEL UR7, UR38, UR4, !UP2 ;  /* 0x0000000426078287 */ /* 0x000fe4000d000000 */
[----:B------:R-:W-:Y:S04]  /*59d0*/  @!UP0 USEL UR6, UR37, UR6, !UP1 ;  /* 0x0000000625068287 */ /* 0x000fe8000c800000 */
[----:B------:R-:W-:Y:S02]  /*59e0*/  @!UP0 UIADD3 UR4, UPT, UPT, -UR7, UR6, URZ ;  /* 0x0000000607048290 */ /* 0x000fe4000fffe1ff */
[----:B------:R-:W-:Y:S02]  /*59f0*/  @!UP0 UIADD3 UR6, UPT, UPT, UR7, -UR6, URZ ;  /* 0x8000000607068290 */ /* 0x000fe4000fffe0ff */
[----:B------:R-:W-:Y:S02]  /*5a00*/  @!UP0 UIMAD UR38, UR4, UR5, UR38 ;  /* 0x00000005042682a4 */ /* 0x000fe4000f8e0226 */
[----:B------:R-:W-:Y:S02]  /*5a10*/  @!UP0 UIMAD UR37, UR6, UR14, UR37 ;  /* 0x0000000e062582a4 */ /* 0x000fe4000f8e0225 */
[----:B------:R-:W-:Y:S09]  /*5a20*/  ULOP3.LUT UP0, URZ, UR11, 0x1b0, URZ, 0xc0, !UPT ;  /* 0x000001b00bff7892 */ /* 0x000ff2000f80c0ff */
[----:B------:R-:W-:Y:S05]  /*5a30*/  BRA.U !UP0, `(.L_x_93) ;  /* 0x0000000108407547 */ /* 0x000fea000b800000 */
[----:B------:R-:W2:Y:S01]  /*5a40*/  LDCU.64 UR8, c[0x4][0x88] ;  /* 0x01001100ff0877ac */ /* 0x000ea20008000a00 */
[----:B------:R-:W-:Y:S01]  /*5a50*/  MOV R3, 0x0 ;  /* 0x0000000000037802 */ /* 0x000fe20000000f00 */
[----:B------:R-:W-:Y:S02]  /*5a60*/  HFMA2 R12, -RZ, RZ, 0, 5.9604644775390625e-08 ;  /* 0x00000001ff0c7431 */ /* 0x000fe400000001ff */
[----:B------:R-:W-:Y:S02]  /*5a70*/  IMAD.MOV.U32 R8, RZ, RZ, 0x70 ;  /* 0x00000070ff087424 */ /* 0x000fe400078e00ff */
[----:B------:R-:W-:Y:S01]  /*5a80*/  IMAD.MOV.U32 R13, RZ, RZ, RZ ;  /* 0x000000ffff0d7224 */ /* 0x000fe200078e00ff */
[----:B------:R-:W3:Y:S01]  /*5a90*/  LDCU.64 UR6, c[0x4][0x90] ;  /* 0x01001200ff0677ac */ /* 0x000ee20008000a00 */
[----:B------:R-:W4:Y:S01]  /*5aa0*/  LDC.64 R2, c[0x4][R3] ;  /* 0x0100000003027b82 */ /* 0x000f220000000a00 */
[----:B------:R-:W1:Y:S01]  /*5ab0*/  LDCU.64 UR4, c[0x4][0x8] ;  /* 0x01000100ff0477ac */ /* 0x000e620008000a00 */
[----:B--2---:R-:W-:Y:S01]  /*5ac0*/  MOV R5, UR9 ;  /* 0x0000000900057c02 */ /* 0x004fe20008000f00 */
[----:B------:R-:W-:Y:S01]  /*5ad0*/  IMAD.U32 R4, RZ, RZ, UR8 ;  /* 0x00000008ff047e24 */ /* 0x000fe2000f8e00ff */
[----:B---3--:R-:W-:Y:S01]  /*5ae0*/  MOV R7, UR7 ;  /* 0x0000000700077c02 */ /* 0x008fe20008000f00 */
[----:B------:R-:W-:Y:S01]  /*5af0*/  IMAD.U32 R6, RZ, RZ, UR6 ;  /* 0x00000006ff067e24 */ /* 0x000fe2000f8e00ff */
[----:B-1----:R-:W-:Y:S01]  /*5b00*/  MOV R11, UR5 ;  /* 0x00000005000b7c02 */ /* 0x002fe20008000f00 */
[----:B------:R-:W-:Y:S02]  /*5b10*/  IMAD.U32 R10, RZ, RZ, UR4 ;  /* 0x00000004ff0a7e24 */ /* 0x000fe4000f8e00ff */
[----:B------:R-:W-:Y:S07]  /*5b20*/  LEPC R20, `(.L_x_93) ;  /* 0x000000001014794e */ /* 0x000fee0000000000 */
[----:B----45:R-:W-:Y:S05]  /*5b30*/  CALL.ABS.NOINC R2 ;  /* 0x0000000002007343 */ /* 0x030fea0003c00000 */
.L_x_93:
[----:B------:R-:W-:Y:S01]  /*5b40*/  LOP3.LUT P0, RZ, R86, 0x1b0, RZ, 0xc0, !PT ;  /* 0x000001b056ff7812 */ /* 0x000fe2000780c0ff */
[----:B------:R-:W-:Y:S11]  /*5b50*/  BSSY.RECONVERGENT B6, `(.L_x_94) ;  /* 0x0000013000067945 */ /* 0x000ff60003800200 */
[----:B------:R-:W-:Y:S01]  /*5b60*/  @!UPT UIADD3 URZ, UPT, UPT, URZ, URZ, URZ ;  /* 0x000000fffffff290 */ /* 0x000fe2000fffe0ff */
[----:B------:R-:W-:Y:S05]  /*5b70*/  @!P0 BRA `(.L_x_95) ;  /* 0x0000000000408947 */ /* 0x000fea0003800000 */
        /* <DEDUP_REMOVED lines=16> */
.L_x_95:
[----:B------:R-:W-:Y:S05]  /*5c80*/  BSYNC.RECONVERGENT B6 ;  /* 0x0000000000067941 */ /* 0x000fea0003800200 */
.L_x_94:
[----:B------:R-:W-:Y:S01]  /*5c90*/  R2UR UR4, R78 ;  /* 0x000000004e0472ca */ /* 0x000fe200000e0000 */
[----:B------:R-:W-:Y:S01]  /*5ca0*/  UISETP.NE.U32.AND UP0, UPT, UR60, URZ, UPT ;  /* 0x000000ff3c00728c */ /* 0x000fe2000bf05070 */
[----:B------:R-:W-:Y:S02]  /*5cb0*/  ISETP.NE.U32.AND P4, PT, R72, RZ, PT ;  /* 0x000000ff4800720c */ /* 0x000fe40003f85070 */
[----:B------:R-:W-:Y:S01]  /*5cc0*/  ISETP.NE.U32.AND P2, PT, RZ, UR56, PT ;  /* 0x00000038ff007c0c */ /* 0x000fe2000bf45070 */
[----:B------:R-:W-:Y:S01]  /*5cd0*/  UISETP.NE.AND.EX UP1, UPT, UR61, URZ, UPT, UP0 ;  /* 0x000000ff3d00728c */ /* 0x000fe2000bf25300 */
[----:B------:R-:W-:Y:S01]  /*5ce0*/  ISETP.NE.AND.EX P4, PT, R73, RZ, PT, P4 ;  /* 0x000000ff4900720c */ /* 0x000fe20003f85340 */
[----:B------:R-:W-:Y:S01]  /*5cf0*/  UPLOP3.LUT UP0, UPT, UPT, UPT, UPT, 0x40, 0x4 ;  /* 0x000000000004789c */ /* 0x000fe20003f0e870 */
[----:B------:R-:W-:Y:S05]  /*5d00*/  ISETP.NE.AND.EX P2, PT, RZ, UR57, PT, P2 ;  /* 0x00000039ff007c0c */ /* 0x000fea000bf45320 */
[----:B------:R-:W-:Y:S06]  /*5d10*/  UISETP.NE.AND UP2, UPT, UR4, URZ, UPT ;  /* 0x000000ff0400728c */ /* 0x000fec000bf45270 */
[----:B------:R-:W-:Y:S05]  /*5d20*/  PLOP3.LUT P1, PT, PT, PT, UP2, 0x80, 0x8 ;  /* 0x000000000008781c */ /* 0x000fea0003f2f028 */
[----:B------:R-:W-:Y:S06]  /*5d30*/  @UP2 UPLOP3.LUT UP0, UPT, UPT, UPT, UP1, 0x80, 0x8 ;  /* 0x000000000008289c */ /* 0x000fec0003f0f010 */
[----:B------:R-:W-:Y:S01]  /*5d40*/  PLOP3.LUT P0, PT, PT, PT, UP0, 0x80, 0x8 ;  /* 0x000000000008781c */ /* 0x000fe20003f0f008 */
[----:B------:R-:W-:Y:S01]  /*5d50*/  @!UPT UIADD3 URZ, UPT, UPT, URZ, URZ, URZ ;  /* 0x000000fffffff290 */ /* 0x000fe2000fffe0ff */
[----:B------:R-:W-:Y:S11]  /*5d60*/  BRA.U !UP1, `(.L_x_96) ;  /* 0x00000001093c7547 */ /* 0x000ff6000b800000 */
[----:B------:R-:W-:Y:S01]  /*5d70*/  UISETP.NE.U32.AND UP0, UPT, UR56, URZ, UPT ;  /* 0x000000ff3800728c */ /* 0x000fe2000bf05070 */
[----:B-1----:R-:W-:Y:S01]  /*5d80*/  HFMA2 R0, -RZ, RZ, 0, 5.9604644775390625e-08 ;  /* 0x00000001ff007431 */ /* 0x002fe200000001ff */
[----:B------:R-:W1:Y:S01]  /*5d90*/  LDCU.64 UR8, c[0x0][0x358] ;  /* 0x00006b00ff0877ac */ /* 0x000e620008000a00 */
[----:B------:R-:W-:Y:S01]  /*5da0*/  IMAD.MOV.U32 R74, RZ, RZ, 0x1 ;  /* 0x00000001ff4a7424 */ /* 0x000fe200078e00ff */
[----:B------:R-:W-:Y:S06]  /*5db0*/  UISETP.NE.AND.EX UP0, UPT, UR57, URZ, UPT, UP0 ;  /* 0x000000ff3900728c */ /* 0x000fec000bf05300 */
[----:B------:R-:W-:Y:S05]  /*5dc0*/  PLOP3.LUT P3, PT, PT, PT, UP0, 0x80, 0x8 ;  /* 0x000000000008781c */ /* 0x000fea0003f6f008 */
[----:B------:R-:W2:Y:S01]  /*5dd0*/  @UP0 LDCU.64 UR4, c[0x0][0x888] ;  /* 0x00011100ff0407ac */ /* 0x000ea20008000a00 */
[----:B------:R-:W-:Y:S07]  /*5de0*/  @UP0 UIMAD UR6, UR36, UR60, URZ ;  /* 0x0000003c240602a4 */ /* 0x000fee000f8e02ff */
[----:B------:R-:W-:Y:S01]  /*5df0*/  @!P3 PRMT R74, R0, 0x7610, R74 ;  /* 0x00007610004ab816 */ /* 0x000fe2000000004a */
[----:B--2---:R-:W-:Y:S06]  /*5e00*/  @UP0 UIMAD.WIDE UR4, UR6, 0x4, UR4 ;  /* 0x00000004060408a5 */ /* 0x004fec000f8e0204 */
[----:B-----5:R-:W-:Y:S01]  /*5e10*/  IMAD.U32 R40, RZ, RZ, UR4 ;  /* 0x00000004ff287e24 */ /* 0x020fe2000f8e00ff */
[----:B------:R-:W-:Y:S04]  /*5e20*/  MOV R41, UR5 ;  /* 0x0000000500297c02 */ /* 0x000fe80008000f00 */
[----:B------:R-:W2:Y:S01]  /*5e30*/  @!UP0 LDCU UR4, c[0x0][0x880] ;  /* 0x00011000ff0487ac */ /* 0x000ea20008000800 */
[----:B-1----:R3:W5:Y:S02]  /*5e40*/  @P3 LDG.E R40, desc[UR8][R40.64] ;  /* 0x0000000828283981 */ /* 0x002764000c1e1900 */
[----:B--23--:R-:W-:Y:S02]  /*5e50*/  @!P3 IMAD.U32 R40, RZ, RZ, UR4 ;  /* 0x00000004ff28be24 */ /* 0x00cfe4000f8e00ff */
.L_x_96:
[----:B------:R-:W-:Y:S05]  /*5e60*/  @!P4 BRA `(.L_x_97) ;  /* 0x000000000024c947 */ /* 0x000fea0003800000 */
[----:B------:R-:W-:Y:S01]  /*5e70*/  ISETP.NE.U32.AND P3, PT, R70, RZ, PT ;  /* 0x000000ff4600720c */ /* 0x000fe20003f65070 */
[----:B------:R-:W2:Y:S03]  /*5e80*/  LDCU.64 UR4, c[0x0][0x358] ;  /* 0x00006b00ff0477ac */ /* 0x000ea60008000a00 */
[----:B------:R-:W-:Y:S11]  /*5e90*/  ISETP.NE.AND.EX P3, PT, R71, RZ, PT, P3 ;  /* 0x000000ff4700720c */ /* 0x000ff60003f65330 */
[----:B------:R-:W-:Y:S02]  /*5ea0*/  @!UPT UIADD3 URZ, UPT, UPT, URZ, URZ, URZ ;  /* 0x000000fffffff290 */ /* 0x000fe4000fffe0ff */
[----:B------:R-:W3:Y:S01]  /*5eb0*/  @P3 LDC.64 R2, c[0x0][0x8a8] ;  /* 0x00022a00ff023b82 */ /* 0x000ee20000000a00 */
[----:B-1----:R-:W-:Y:S04]  /*5ec0*/  @P3 IMAD R0, R72, UR36, RZ ;  /* 0x0000002448003c24 */ /* 0x002fe8000f8e02ff */
[----:B---3--:R-:W-:Y:S05]  /*5ed0*/  @P3 IMAD.WIDE R2, R0, 0x4, R2 ;  /* 0x0000000400023825 */ /* 0x008fea00078e0202 */
[----:B--2--5:R2:W5:Y:S02]  /*5ee0*/  @P3 LDG.E R38, desc[UR4][R2.64] ;  /* 0x0000000402263981 */ /* 0x024564000c1e1900 */
[----:B--2---:R-:W3:Y:S02]  /*5ef0*/  @!P3 LDC R38, c[0x0][0x8a0] ;  /* 0x00022800ff26bb82 */ /* 0x004ee40000000800 */
.L_x_97:
[----:B-----5:R-:W-:Y:S01]  /*5f00*/  ISETP.NE.AND P4, PT, R40, RZ, PT ;  /* 0x000000ff2800720c */ /* 0x020fe20003f85270 */
[----:B------:R-:W-:Y:S01]  /*5f10*/  BSSY B1, `(.L_x_98) ;  /* 0x0000042000017945 */ /* 0x000fe20003800000 */
[----:B------:R-:W-:Y:S01]  /*5f20*/  SEL R5, RZ, 0xffffffff, P2 ;  /* 0xffffffffff057807 */ /* 0x000fe20001000000 */
[----:B------:R-:W-:Y:S01]  /*5f30*/  IMAD.MOV.U32 R53, RZ, RZ, 0x1 ;  /* 0x00000001ff357424 */ /* 0x000fe200078e00ff */
[----:B------:R-:W-:Y:S02]  /*5f40*/  LOP3.LUT P3, RZ, R74, 0xff, RZ, 0xc0, !PT ;  /* 0x000000ff4aff7812 */ /* 0x000fe4000786c0ff */
[----:B------:R-:W-:Y:S02]  /*5f50*/  CS2R R46, SRZ ;  /* 0x00000000002e7805 */ /* 0x000fe4000001ff00 */
[----:B-1----:R-:W-:Y:S02]  /*5f60*/  @P1 SEL R0, RZ, 0xffffffff, P4 ;  /* 0xffffffffff001807 */ /* 0x002fe40002000000 */
[----:B------:R-:W-:Y:S02]  /*5f70*/  CS2R R44, SRZ ;  /* 0x00000000002c7805 */ /* 0x000fe4000001ff00 */
[----:B------:R-:W-:Y:S02]  /*5f80*/  LEA R2, R82, UR44, 0x3 ;  /* 0x0000002c52027c11 */ /* 0x000fe4000f8e18ff */
[----:B------:R-:W-:Y:S02]  /*5f90*/  CS2R R50, SRZ ;  /* 0x0000000000327805 */ /* 0x000fe4000001ff00 */
[----:B------:R-:W-:Y:S02]  /*5fa0*/  @P0 SEL R0, R5, R0, !P3 ;  /* 0x0000000005000207 */ /* 0x000fe40005800000 */
[----:B------:R-:W-:Y:S02]  /*5fb0*/  CS2R R48, SRZ ;  /* 0x0000000000307805 */ /* 0x000fe4000001ff00 */
[----:B------:R-:W-:Y:S02]  /*5fc0*/  LEA R52, R36, UR44, 0x3 ;  /* 0x0000002c24347c11 */ /* 0x000fe4000f8e18ff */
[----:B------:R-:W-:Y:S02]  /*5fd0*/  @P1 LOP3.LUT R0, R0, 0x1, RZ, 0xc0, !PT ;  /* 0x0000000100001812 */ /* 0x000fe400078ec0ff */
[----:B------:R-:W-:Y:S02]  /*5fe0*/  SHF.L.U32 R3, R84, 0x1f, RZ ;  /* 0x0000001f54037819 */ /* 0x000fe400000006ff */
[----:B------:R-:W-:Y:S02]  /*5ff0*/  ISETP.NE.U32.OR P6, PT, R0, 0x1, !P1 ;  /* 0x000000010000780c */ /* 0x000fe40004fc5470 */
[----:B------:R-:W-:Y:S02]  /*6000*/  PLOP3.LUT P2, PT, PT, PT, UP1, 0x80, 0x8 ;  /* 0x000000000008781c */ /* 0x000fe40003f4f018 */
[----:B------:R-:W-:Y:S02]  /*6010*/  LEA.HI R39, R36, R36, RZ, 0x1 ;  /* 0x0000002424277211 */ /* 0x000fe400078f08ff */
[----:B------:R-:W-:Y:S02]  /*6020*/  SEL R4, RZ, 0xffffffff, P4 ;  /* 0xffffffffff047807 */ /* 0x000fe40002000000 */
[----:B------:R-:W-:Y:S05]  /*6030*/  P2R R61, PR, RZ, 0x40 ;  /* 0x00000040ff3d7803 */ /* 0x000fea0000000000 */
[----:B------:R-:W-:Y:S02]  /*6040*/  @P6 SHF.L.U32 R0, R81, 0x1f, RZ ;  /* 0x0000001f51006819 */ /* 0x000fe400000006ff */
[----:B------:R-:W-:Y:S02]  /*6050*/  @P2 SEL R4, R5, R4, !P3 ;  /* 0x0000000405042207 */ /* 0x000fe40005800000 */
[----:B------:R1:W2:Y:S02]  /*6060*/  @P6 SYNCS.PHASECHK.TRANS64.TRYWAIT P1, [R2+URZ+0x50], R0 ;  /* 0x00005000020065a7 */ /* 0x0002a400080211ff */
[----:B------:R-:W-:Y:S04]  /*6070*/  LOP3.LUT R4, R4, 0x1, RZ, 0xc0, !PT ;  /* 0x0000000104047812 */ /* 0x000fe800078ec0ff */
[----:B------:R-:W-:Y:S04]  /*6080*/  ISETP.NE.U32.AND P5, PT, R4, 0x1, PT ;  /* 0x000000010400780c */ /* 0x000fe80003fa5070 */
[----:B------:R-:W-:Y:S01]  /*6090*/  P2R R54, PR, RZ, 0x20 ;  /* 0x00000020ff367803 */ /* 0x000fe20000000000 */
[----:B------:R4:W3:Y:S01]  /*60a0*/  SYNCS.PHASECHK.TRANS64.TRYWAIT P0, [R52+URZ+0xc0], R3 ;  /* 0x0000c003340075a7 */ /* 0x0008e200080011ff */
[C---:B-1----:R-:W-:Y:S01]  /*60b0*/  IMAD.SHL.U32 R0, R39.reuse, 0x80, RZ ;  /* 0x0000008027007824 */ /* 0x042fe200078e00ff */
[----:B------:R-:W-:Y:S04]  /*60c0*/  LOP3.LUT R39, R39, 0xffe, RZ, 0xc0, !PT ;  /* 0x00000ffe27277812 */ /* 0x000fe800078ec0ff */
[----:B------:R-:W-:Y:S01]  /*60d0*/  LOP3.LUT R0, R0, 0xffffff00, RZ, 0xc0, !PT ;  /* 0xffffff0000007812 */ /* 0x000fe200078ec0ff */
[----:B------:R-:W-:Y:S04]  /*60e0*/  IMAD.IADD R39, R36, 0x1, -R39 ;  /* 0x0000000124277824 */ /* 0x000fe800078e0a27 */
[----:B------:R-:W-:Y:S04]  /*60f0*/  IMAD.IADD R0, R37, 0x1, R0 ;  /* 0x0000000125007824 */ /* 0x000fe800078e0200 */
[----:B------:R-:W-:Y:S01]  /*6100*/  IMAD R39, R39, 0x100000, R0 ;  /* 0x0010000027277824 */ /* 0x000fe200078e0200 */
[----:B--2---:R-:W-:Y:S01]  /*6110*/  @P6 SEL R53, RZ, 0x1, !P1 ;  /* 0x00000001ff356807 */ /* 0x004fe20004800000 */
[----:B----4-:R-:W-:Y:S06]  /*6120*/  @!P6 BRA `(.L_x_99) ;  /* 0x000000000080e947 */ /* 0x010fec0003800000 */
[----:B------:R-:W-:Y:S01]  /*6130*/  @P5 IMAD R5, R82, 0x1000, R69 ;  /* 0x0000100052055824 */ /* 0x000fe200078e0245 */
[----:B------:R-:W-:Y:S01]  /*6140*/  ISETP.NE.AND P1, PT, R53, RZ, PT ;  /* 0x000000ff3500720c */ /* 0x000fe20003f25270 */
[----:B------:R-:W-:Y:S01]  /*6150*/  BSSY B0, `(.L_x_100) ;  /* 0x000000b000007945 */ /* 0x000fe20003800000 */
[----:B------:R-:W-:Y:S01]  /*6160*/  CS2R R50, SRZ ;  /* 0x0000000000327805 */ /* 0x000fe2000001ff00 */
[----:B------:R-:W-:Y:S01]  /*6170*/  @P5 VIADD R4, R5, UR44 ;  /* 0x0000002c05045c36 */ /* 0x000fe20008000000 */
[----:B------:R-:W-:Y:S02]  /*6180*/  CS2R R48, SRZ ;  /* 0x0000000000307805 */ /* 0x000fe4000001ff00 */
[----:B------:R-:W-:Y:S02]  /*6190*/  CS2R R46, SRZ ;  /* 0x00000000002e7805 */ /* 0x000fe4000001ff00 */
[----:B------:R-:W-:Y:S01]  /*61a0*/  CS2R R44, SRZ ;  /* 0x00000000002c7805 */ /* 0x000fe2000001ff00 */
[----:B------:R-:W-:Y:S04]  /*61b0*/  @P5 IMAD R4, R85, -0x10, R4 ;  /* 0xfffffff055045824 */ /* 0x000fe800078e0204 */
[----:B------:R-:W-:Y:S05]  /*61c0*/  @P1 BRA `(.L_x_101) ;  /* 0x00000000000c1947 */ /* 0x000fea0003800000 */
[----:B------:R-:W-:Y:S04]  /*61d0*/  SHF.L.U32 R0, R81, 0x1f, RZ ;  /* 0x0000001f51007819 */ /* 0x000fe800000006ff */
[----:B------:R-:W1:Y:S02]  /*61e0*/  SYNCS.PHASECHK.TRANS64.TRYWAIT P1, [R2+URZ+0x50], R0 ;  /* 0x00005000020075a7 */ /* 0x000e6400080211ff */
[----:B-1----:R-:W-:Y:S05]  /*61f0*/  @!P1 BRA `(.L_x_102) ;  /* 0x0000004000409947 */ /* 0x002fea0003800000 */
.L_x_101:
[----:B------:R-:W-:Y:S05]  /*6200*/  BSYNC B0 ;  /* 0x0000000000007941 */ /* 0x000fea0003800000 */
.L_x_100:
[----:B------:R-:W-:Y:S01]  /*6210*/  ISETP.NE.AND P1, PT, R54, RZ, PT ;  /* 0x000000ff3600720c */ /* 0x000fe20003f25270 */
[----:B-1----:R-:W-:Y:S02]  /*6220*/  VIADD R2, R2, 0x70 ;  /* 0x0000007002027836 */ /* 0x002fe40000000000 */
[----:B------:R-:W-:Y:S02]  /*6230*/  IMAD.U32 R0, RZ, RZ, UR45 ;  /* 0x0000002dff007e24 */ /* 0x000fe4000f8e00ff */
[----:B------:R-:W-:Y:S03]  /*6240*/  VIADD R82, R82, 0x1 ;  /* 0x0000000152527836 */ /* 0x000fe60000000000 */
[----:B------:R-:W-:Y:S05]  /*6250*/  PRMT R0, R0, 0x654, R2 ;  /* 0x0000065400007816 */ /* 0x000fea0000000002 */
[----:B------:R1:W2:Y:S04]  /*6260*/  @P1 LDS.128 R48, [R5+UR44+0x200] ;  /* 0x0002002c05301984 */ /* 0x0002a80008000c00 */
[----:B------:R1:W4:Y:S01]  /*6270*/  @P1 LDS.128 R44, [R4+0x210] ;  /* 0x00021000042c1984 */ /* 0x0003220000000c00 */
[C---:B------:R-:W-:Y:S01]  /*6280*/  ISETP.NE.AND P1, PT, R82.reuse, 0x4, PT ;  /* 0x000000045200780c */ /* 0x040fe20003f25270 */
[----:B------:R-:W-:Y:S01]  /*6290*/  @!PT LDS RZ, [RZ] ;  /* 0x00000000fffff984 */ /* 0x000fe20000000800 */
[----:B------:R-:W-:Y:S01]  /*62a0*/  @!PT LDS RZ, [RZ] ;  /* 0x00000000fffff984 */ /* 0x000fe20000000800 */
[----:B------:R-:W-:Y:S01]  /*62b0*/  @!PT LDS RZ, [RZ] ;  /* 0x00000000fffff984 */ /* 0x000fe20000000800 */
[----:B------:R-:W-:Y:S01]  /*62c0*/  @!PT LDS RZ, [RZ] ;  /* 0x00000000fffff984 */ /* 0x000fe20000000800 */
[----:B------:R5:W-:Y:S06]  /*62d0*/  MEMBAR.ALL.CTA ;  /* 0x0000000000007992 */ /* 0x000bec0000008000 */
[----:B-----5:R-:W5:Y:S01]  /*62e0*/  FENCE.VIEW.ASYNC.S ;  /* 0x00000000000073c6 */ /* 0x020f620000000000 */
[----:B------:R-:W-:Y:S01]  /*62f0*/  SEL R82, R82, RZ, P1 ;  /* 0x000000ff52527207 */ /* 0x000fe20000800000 */
[----:B-----5:R5:W-:Y:S02]  /*6300*/  SYNCS.ARRIVE.TRANS64.RED.A1T0 RZ, [R0+URZ], RZ ;  /* 0x000000ff00ff79a7 */ /* 0x020be400081004ff */
[----:B-----5:R-:W-:Y:S04]  /*6310*/  SEL R0, RZ, 0x1, P1 ;  /* 0x00000001ff007807 */ /* 0x020fe80000800000 */
[----:B-12---:R-:W-:Y:S02]  /*6320*/  LOP3.LUT R81, R81, R0, RZ, 0x3c, !PT ;  /* 0x0000000051517212 */ /* 0x006fe400078e3cff */
.L_x_99:
[----:B------:R-:W-:Y:S05]  /*6330*/  BSYNC B1 ;  /* 0x0000000000017941 */ /* 0x000fea0003800000 */
.L_x_98:
[----:B------:R-:W-:Y:S04]  /*6340*/  SHF.R.U32.HI R0, RZ, 0x15, R39 ;  /* 0x00000015ff007819 */ /* 0x000fe80000011627 */
[----:B------:R-:W-:Y:S01]  /*6350*/  LOP3.LUT P1, RZ, R0, 0x3, R75, 0x48, !PT ;  /* 0x0000000300ff7812 */ /* 0x000fe2000782484b */
[----:B------:R-:W-:Y:S01]  /*6360*/  @!UPT UIADD3 URZ, UPT, UPT, URZ, URZ, URZ ;  /* 0x000000fffffff290 */ /* 0x000fe2000fffe0ff */
[----:B---3--:R-:W-:Y:S11]  /*6370*/  @P0 BRA `(.L_x_103) ;  /* 0x0000000000080947 */ /* 0x008ff60003800000 */
[----:B------:R-:W1:Y:S02]  /*6380*/  SYNCS.PHASECHK.TRANS64.TRYWAIT P0, [R52+URZ+0xc0], R3 ;  /* 0x0000c003340075a7 */ /* 0x000e6400080011ff */
[----:B-1----:R-:W-:Y:S05]  /*6390*/  @!P0 BRA `(.L_x_104) ;  /* 0x0000003c00ec8947 */ /* 0x002fea0003800000 */
.L_x_103:
[----:B------:R-:W-:Y:S05]  /*63a0*/  @!P1 BRA `(.L_x_105) ;  /* 0x0000000000409947 */ /* 0x000fea0003800000 */
[----:B------:R-:W2:Y:S01]  /*63b0*/  LDCU.64 UR8, c[0x4][0x78] ;  /* 0x01000f00ff0877ac */ /* 0x000ea20008000a00 */
[----:B-1----:R-:W-:Y:S01]  /*63c0*/  MOV R3, 0x0 ;  /* 0x0000000000037802 */ /* 0x002fe20000000f00 */
[----:B------:R-:W-:Y:S02]  /*63d0*/  HFMA2 R12, -RZ, RZ, 0, 5.9604644775390625e-08 ;  /* 0x00000001ff0c7431 */ /* 0x000fe400000001ff */
[----:B------:R-:W-:Y:S02]  /*63e0*/  IMAD.MOV.U32 R8, RZ, RZ, 0x192 ;  /* 0x00000192ff087424 */ /* 0x000fe400078e00ff */
[----:B------:R-:W-:Y:S01]  /*63f0*/  IMAD.MOV.U32 R13, RZ, RZ, RZ ;  /* 0x000000ffff0d7224 */ /* 0x000fe200078e00ff */
[----:B------:R-:W1:Y:S01]  /*6400*/  LDCU.64 UR6, c[0x4][0x80] ;  /* 0x01001000ff0677ac */ /* 0x000e620008000a00 */
[----:B------:R-:W3:Y:S01]  /*6410*/  LDC.64 R2, c[0x4][R3] ;  /* 0x0100000003027b82 */ /* 0x000ee20000000a00 */
[----:B------:R-:W5:Y:S01]  /*6420*/  LDCU.64 UR4, c[0x4][0x18] ;  /* 0x01000300ff0477ac */ /* 0x000f620008000a00 */
[----:B--2---:R-:W-:Y:S01]  /*6430*/  MOV R5, UR9 ;  /* 0x0000000900057c02 */ /* 0x004fe20008000f00 */
[----:B------:R-:W-:Y:S01]  /*6440*/  IMAD.U32 R4, RZ, RZ, UR8 ;  /* 0x00000008ff047e24 */ /* 0x000fe2000f8e00ff */
[----:B-1----:R-:W-:Y:S01]  /*6450*/  MOV R7, UR7 ;  /* 0x0000000700077c02 */ /* 0x002fe20008000f00 */
[----:B------:R-:W-:Y:S01]  /*6460*/  IMAD.U32 R6, RZ, RZ, UR6 ;  /* 0x00000006ff067e24 */ /* 0x000fe2000f8e00ff */
[----:B-----5:R-:W-:Y:S01]  /*6470*/  MOV R11, UR5 ;  /* 0x00000005000b7c02 */ /* 0x020fe20008000f00 */
[----:B------:R-:W-:Y:S02]  /*6480*/  IMAD.U32 R10, RZ, RZ, UR4 ;  /* 0x00000004ff0a7e24 */ /* 0x000fe4000f8e00ff */
[----:B------:R-:W-:Y:S07]  /*6490*/  LEPC R20, `(.L_x_105) ;  /* 0x000000001014794e */ /* 0x000fee0000000000 */
[----:B---34-:R-:W-:Y:S05]  /*64a0*/  CALL.ABS.NOINC R2 ;  /* 0x0000000002007343 */ /* 0x018fea0003c00000 */
.L_x_105:
[----:B------:R-:W-:Y:S05]  /*64b0*/  WARPSYNC.ALL ;  /* 0x0000000000007948 */ /* 0x000fea0003800000 */
[----:B------:R-:W-:Y:S01]  /*64c0*/  R2UR UR4, R39 ;  /* 0x00000000270472ca */ /* 0x000fe200000e0000 */
[----:B------:R-:W-:Y:S01]  /*64d0*/  BSSY.RECONVERGENT B0, `(.L_x_106) ;  /* 0x00000a0000007945 */ /* 0x000fe20003800200 */
[C---:B------:R-:W-:Y:S02]  /*64e0*/  SHF.L.U32 R2, R48.reuse, 0x10, RZ ;  /* 0x0000001030027819 */ /* 0x040fe400000006ff */
[C---:B-1----:R-:W-:Y:S02]  /*64f0*/  PRMT R3, R48.reuse, 0x8880, RZ ;  /* 0x0000888030037816 */ /* 0x042fe400000000ff */
[----:B------:R-:W-:Y:S02]  /*6500*/  SHF.L.U32 R41, R48, 0x8, RZ ;  /* 0x0000000830297819 */ /* 0x000fe400000006ff */
[----:B------:R-:W-:Y:S02]  /*6510*/  SHF.L.U32 R42, R49, 0x10, RZ ;  /* 0x00000010312a7819 */ /* 0x000fe400000006ff */
[----:B------:R-:W-:Y:S02]  /*6520*/  IADD3 R60, PT, PT, R69, UR44, RZ ;  /* 0x0000002c453c7c10 */ /* 0x000fe4000fffe0ff */
[----:B------:R-:W-:Y:S01]  /*6530*/  SHF.R.S32.HI R42, RZ, 0x18, R42 ;  /* 0x00000018ff2a7819 */ /* 0x000fe2000001142a */
[----:B------:R-:W-:Y:S01]  /*6540*/  LDTM.16dp32bit_t0_t15.x32 R4, tmem[UR4] ;  /* 0x00000004000479ee */ /* 0x000fe20008a80000 */
[----:B------:R-:W1:Y:S01]  /*6550*/  LDTM.16dp32bit_t16_t31.x32 R4, tmem[UR4+0x20] ;  /* 0x00002004000479ee */ /* 0x000e620008aa0000 */
[----:B------:R-:W-:Y:S02]  /*6560*/  SHF.L.U32 R55, R80, 0x4, RZ ;  /* 0x0000000450377819 */ /* 0x000fe400000006ff */
[----:B------:R-:W-:Y:S02]  /*6570*/  ISETP.NE.AND P0, PT, R87, RZ, PT ;  /* 0x000000ff5700720c */ /* 0x000fe40003f05270 */
[----:B------:R-:W-:Y:S02]  /*6580*/  IADD3 R89, PT, PT, R60, R55, RZ ;  /* 0x000000373c597210 */ /* 0x000fe40007ffe0ff */
[----:B------:R-:W-:Y:S01]  /*6590*/  ISETP.NE.AND P6, PT, R61, RZ, PT ;  /* 0x000000ff3d00720c */ /* 0x000fe20003fc5270 */
[C---:B-1----:R-:W-:Y:S01]  /*65a0*/  IMAD R0, R38.reuse, R4, RZ ;  /* 0x0000000426007224 */ /* 0x042fe200078e02ff */
[----:B------:R-:W-:Y:S01]  /*65b0*/  SHF.R.S32.HI R4, RZ, 0x18, R2 ;  /* 0x00000018ff047819 */ /* 0x000fe20000011402 */
[C---:B------:R-:W-:Y:S01]  /*65c0*/  IMAD R2, R38.reuse, R5, RZ ;  /* 0x0000000526027224 */ /* 0x040fe200078e02ff */
[----:B------:R-:W-:Y:S01]  /*65d0*/  SHF.R.S32.HI R5, RZ, 0x18, R41 ;  /* 0x00000018ff057819 */ /* 0x000fe20000011429 */
[----:B------:R-:W-:Y:S01]  /*65e0*/  IMAD R0, R3, R40, R0 ;  /* 0x0000002803007224 */ /* 0x000fe200078e0200 */
[----:B------:R-:W-:Y:S01]  /*65f0*/  PRMT R41, R49, 0x8880, RZ ;  /* 0x0000888031297816 */ /* 0x000fe200000000ff */
[----:B------:R-:W-:Y:S02]  /*6600*/  IMAD R3, R38, R6, RZ ;  /* 0x0000000626037224 */ /* 0x000fe400078e02ff */
[-C--:B------:R-:W-:Y:S01]  /*6610*/  IMAD R2, R4, R40.reuse, R2 ;  /* 0x0000002804027224 */ /* 0x080fe200078e0202 */
[----:B------:R-:W-:Y:S01]  /*6620*/  SHF.R.S32.HI R4, RZ, 0x18, R48 ;  /* 0x00000018ff047819 */ /* 0x000fe20000011430 */
[----:B------:R-:W-:Y:S02]  /*6630*/  IMAD R7, R38, R7, RZ ;  /* 0x0000000726077224 */ /* 0x000fe400078e02ff */
[-C--:B------:R-:W-:Y:S02]  /*6640*/  IMAD R3, R5, R40.reuse, R3 ;  /* 0x0000002805037224 */ /* 0x080fe400078e0203 */
[----:B------:R-:W-:Y:S02]  /*6650*/  IMAD R7, R4, R40, R7 ;  /* 0x0000002804077224 */ /* 0x000fe400078e0207 */
[C---:B------:R-:W-:Y:S02]  /*6660*/  IMAD R6, R38.reuse, R11, RZ ;  /* 0x0000000b26067224 */ /* 0x040fe400078e02ff */
[C---:B------:R-:W-:Y:S01]  /*6670*/  IMAD R11, R38.reuse, R16, RZ ;  /* 0x00000010260b7224 */ /* 0x040fe200078e02ff */
[----:B------:R-:W-:Y:S01]  /*6680*/  I2IP.S8.S32.SAT R56, R7, R3, RZ ;  /* 0x0000000307387239 */ /* 0x000fe200000014ff */
[C---:B------:R-:W-:Y:S02]  /*6690*/  IMAD R16, R38.reuse, R21, RZ ;  /* 0x0000001526107224 */ /* 0x040fe400078e02ff */
[----:B------:R-:W-:Y:S01]  /*66a0*/  IMAD R21, R38, R26, RZ ;  /* 0x0000001a26157224 */ /* 0x000fe200078e02ff */
[----:B------:R-:W-:Y:S01]  /*66b0*/  I2IP.S8.S32.SAT R56, R2, R0, R56 ;  /* 0x0000000002387239 */ /* 0x000fe20000001438 */
[C---:B------:R-:W-:Y:S01]  /*66c0*/  IMAD R26, R38.reuse, R31, RZ ;  /* 0x0000001f261a7224 */ /* 0x040fe200078e02ff */
[----:B------:R-:W-:Y:S01]  /*66d0*/  SHF.R.S32.HI R2, RZ, 0x18, R49 ;  /* 0x00000018ff027819 */ /* 0x000fe20000011431 */
[C---:B------:R-:W-:Y:S02]  /*66e0*/  IMAD R3, R38.reuse, R8, RZ ;  /* 0x0000000826037224 */ /* 0x040fe400078e02ff */
[----:B------:R-:W-:Y:S02]  /*66f0*/  IMAD.SHL.U32 R31, R49, 0x100, RZ ;  /* 0x00000100311f7824 */ /* 0x000fe400078e00ff */
[C---:B------:R-:W-:Y:S02]  /*6700*/  IMAD R8, R38.reuse, R13, RZ ;  /* 0x0000000d26087224 */ /* 0x040fe400078e02ff */
[C---:B------:R-:W-:Y:S01]  /*6710*/  IMAD R13, R38.reuse, R18, RZ ;  /* 0x00000012260d7224 */ /* 0x040fe200078e02ff */
[----:B------:R-:W-:Y:S01]  /*6720*/  SHF.R.S32.HI R0, RZ, 0x18, R31 ;  /* 0x00000018ff007819 */ /* 0x000fe2000001141f */
[----:B------:R-:W-:Y:S01]  /*6730*/  IMAD R18, R38, R23, RZ ;  /* 0x0000001726127224 */ /* 0x000fe200078e02ff */
[----:B------:R-:W-:Y:S01]  /*6740*/  SHF.L.U32 R31, R50, 0x10, RZ ;  /* 0x00000010321f7819 */ /* 0x000fe200000006ff */
[C---:B------:R-:W-:Y:S02]  /*6750*/  IMAD R4, R38.reuse, R9, RZ ;  /* 0x0000000926047224 */ /* 0x040fe400078e02ff */
[C---:B------:R-:W-:Y:S01]  /*6760*/  IMAD R23, R38.reuse, R28, RZ ;  /* 0x0000001c26177224 */ /* 0x040fe200078e02ff */
[----:B------:R-:W-:Y:S01]  /*6770*/  SHF.R.S32.HI R31, RZ, 0x18, R31 ;  /* 0x00000018ff1f7819 */ /* 0x000fe2000001141f */
[C---:B------:R-:W-:Y:S02]  /*6780*/  IMAD R7, R38.reuse, R12, RZ ;  /* 0x0000000c26077224 */ /* 0x040fe400078e02ff */
[----:B------:R-:W-:Y:S01]  /*6790*/  IMAD R28, R38, R33, RZ ;  /* 0x00000021261c7224 */ /* 0x000fe200078e02ff */
[----:B------:R-:W-:Y:S01]  /*67a0*/  PRMT R33, R50, 0x8880, RZ ;  /* 0x0000888032217816 */ /* 0x000fe200000000ff */
[----:B------:R-:W-:Y:S02]  /*67b0*/  IMAD R3, R41, R40, R3 ;  /* 0x0000002829037224 */ /* 0x000fe400078e0203 */
[C---:B------:R-:W-:Y:S02]  /*67c0*/  IMAD R12, R38.reuse, R17, RZ ;  /* 0x00000011260c7224 */ /* 0x040fe400078e02ff */
[C---:B------:R-:W-:Y:S02]  /*67d0*/  IMAD R5, R38.reuse, R10, RZ ;  /* 0x0000000a26057224 */ /* 0x040fe400078e02ff */
[----:B------:R-:W-:Y:S02]  /*67e0*/  IMAD R17, R38, R22, RZ ;  /* 0x0000001626117224 */ /* 0x000fe400078e02ff */
[----:B------:R-:W-:Y:S02]  /*67f0*/  IMAD R4, R42, R40, R4 ;  /* 0x000000282a047224 */ /* 0x000fe400078e0204 */
[C---:B------:R-:W-:Y:S02]  /*6800*/  IMAD R22, R38.reuse, R27, RZ ;  /* 0x0000001b26167224 */ /* 0x040fe400078e02ff */
[----:B------:R-:W-:Y:S01]  /*6810*/  IMAD R27, R38, R32, RZ ;  /* 0x00000020261b7224 */ /* 0x000fe200078e02ff */
[----:B------:R-:W-:Y:S01]  /*6820*/  SHF.L.U32 R32, R50, 0x8, RZ ;  /* 0x0000000832207819 */ /* 0x000fe200000006ff */
[-C--:B------:R-:W-:Y:S02]  /*6830*/  IMAD R5, R0, R40.reuse, R5 ;  /* 0x0000002800057224 */ /* 0x080fe400078e0205 */
[----:B------:R-:W-:Y:S01]  /*6840*/  IMAD.MOV.U32 R0, RZ, RZ, R33 ;  /* 0x000000ffff007224 */ /* 0x000fe200078e0021 */
[----:B------:R-:W-:Y:S01]  /*6850*/  SHF.R.S32.HI R32, RZ, 0x18, R32 ;  /* 0x00000018ff207819 */ /* 0x000fe20000011420 */
[-C--:B------:R-:W-:Y:S01]  /*6860*/  IMAD R6, R2, R40.reuse, R6 ;  /* 0x0000002802067224 */ /* 0x080fe200078e0206 */
[----:B------:R-:W-:Y:S01]  /*6870*/  SHF.R.S32.HI R2, RZ, 0x18, R50 ;  /* 0x00000018ff027819 */ /* 0x000fe20000011432 */
[----:B------:R-:W-:Y:S01]  /*6880*/  IMAD R7, R0, R40, R7 ;  /* 0x0000002800077224 */ /* 0x000fe200078e0207 */
[----:B------:R-:W-:Y:S01]  /*6890*/  PRMT R0, R51, 0x8880, RZ ;  /* 0x0000888033007816 */ /* 0x000fe200000000ff */
[----:B------:R-:W-:Y:S01]  /*68a0*/  IMAD R9, R38, R14, RZ ;  /* 0x0000000e26097224 */ /* 0x000fe200078e02ff */
[----:B------:R-:W-:Y:S01]  /*68b0*/  I2IP.S8.S32.SAT R6, R6, R5, RZ ;  /* 0x0000000506067239 */ /* 0x000fe200000014ff */
[-C--:B------:R-:W-:Y:S01]  /*68c0*/  IMAD R8, R31, R40.reuse, R8 ;  /* 0x000000281f087224 */ /* 0x080fe200078e0208 */
[C---:B------:R-:W-:Y:S01]  /*68d0*/  SHF.L.U32 R31, R51.reuse, 0x8, RZ ;  /* 0x00000008331f7819 */ /* 0x040fe200000006ff */
[----:B------:R-:W-:Y:S01]  /*68e0*/  IMAD R10, R38, R15, RZ ;  /* 0x0000000f260a7224 */ /* 0x000fe200078e02ff */
[----:B------:R-:W-:Y:S01]  /*68f0*/  I2IP.S8.S32.SAT R57, R4, R3, R6 ;  /* 0x0000000304397239 */ /* 0x000fe20000001406 */
[-C--:B------:R-:W-:Y:S01]  /*6900*/  IMAD R9, R32, R40.reuse, R9 ;  /* 0x0000002820097224 */ /* 0x080fe200078e0209 */
[----:B------:R-:W-:Y:S01]  /*6910*/  SHF.R.S32.HI R5, RZ, 0x18, R31 ;  /* 0x00000018ff057819 */ /* 0x000fe2000001141f */
[-C--:B------:R-:W-:Y:S01]  /*6920*/  IMAD R10, R2, R40.reuse, R10 ;  /* 0x00000028020a7224 */ /* 0x080fe200078e020a */
[----:B------:R-:W-:Y:S01]  /*6930*/  SHF.L.U32 R2, R51, 0x10, RZ ;  /* 0x0000001033027819 */ /* 0x000fe200000006ff */
[----:B------:R-:W-:Y:S01]  /*6940*/  IMAD R11, R0, R40, R11 ;  /* 0x00000028000b7224 */ /* 0x000fe200078e020b */
[----:B------:R-:W-:Y:S01]  /*6950*/  SHF.R.S32.HI R0, RZ, 0x18, R51 ;  /* 0x00000018ff007819 */ /* 0x000fe20000011433 */
[C---:B------:R-:W-:Y:S01]  /*6960*/  IMAD R15, R38.reuse, R20, RZ ;  /* 0x00000014260f7224 */ /* 0x040fe200078e02ff */
[----:B------:R-:W-:Y:S01]  /*6970*/  SHF.R.S32.HI R2, RZ, 0x18, R2 ;  /* 0x00000018ff027819 */ /* 0x000fe20000011402 */
[C---:B------:R-:W-:Y:S01]  /*6980*/  IMAD R14, R38.reuse, R19, RZ ;  /* 0x00000013260e7224 */ /* 0x040fe200078e02ff */
[C---:B----4-:R-:W-:Y:S01]  /*6990*/  SHF.L.U32 R4, R45.reuse, 0x10, RZ ;  /* 0x000000102d047819 */ /* 0x050fe200000006ff */
[----:B------:R-:W-:Y:S01]  /*69a0*/  IMAD R19, R38, R24, RZ ;  /* 0x0000001826137224 */ /* 0x000fe200078e02ff */
[----:B------:R-:W-:Y:S01]  /*69b0*/  PRMT R3, R45, 0x8880, RZ ;  /* 0x000088802d037816 */ /* 0x000fe200000000ff */
[-C--:B------:R-:W-:Y:S01]  /*69c0*/  IMAD R12, R2, R40.reuse, R12 ;  /* 0x00000028020c7224 */ /* 0x080fe200078e020c */
[----:B------:R-:W-:Y:S01]  /*69d0*/  PRMT R2, R44, 0x8880, RZ ;  /* 0x000088802c027816 */ /* 0x000fe200000000ff */
[-C--:B------:R-:W-:Y:S01]  /*69e0*/  IMAD R13, R5, R40.reuse, R13 ;  /* 0x00000028050d7224 */ /* 0x080fe200078e020d */
[----:B------:R-:W-:Y:S01]  /*69f0*/  SHF.R.S32.HI R4, RZ, 0x18, R4 ;  /* 0x00000018ff047819 */ /* 0x000fe20000011404 */
[----:B------:R-:W-:Y:S01]  /*6a00*/  IMAD R14, R0, R40, R14 ;  /* 0x00000028000e7224 */ /* 0x000fe200078e020e */
[----:B------:R-:W-:Y:S01]  /*6a10*/  MOV R0, R2 ;  /* 0x0000000200007202 */ /* 0x000fe20000000f00 */
[----:B------:R-:W-:Y:S01]  /*6a20*/  IMAD.U32 R5, R44, 0x10000, RZ ;  /* 0x000100002c057824 */ /* 0x000fe200078e00ff */
[----:B------:R-:W-:Y:S01]  /*6a30*/  I2IP.S8.S32.SAT R9, R10, R9, RZ ;  /* 0x000000090a097239 */ /* 0x000fe200000014ff */
[----:B------:R-:W-:Y:S01]  /*6a40*/  IMAD R20, R38, R25, RZ ;  /* 0x0000001926147224 */ /* 0x000fe200078e02ff */
[----:B------:R-:W-:Y:S01]  /*6a50*/  I2IP.S8.S32.SAT R13, R14, R13, RZ ;  /* 0x0000000d0e0d7239 */ /* 0x000fe200000014ff */
[----:B------:R-:W-:Y:S01]  /*6a60*/  IMAD R15, R0, R40, R15 ;  /* 0x00000028000f7224 */ /* 0x000fe200078e020f */
[----:B------:R-:W-:Y:S01]  /*6a70*/  SHF.R.S32.HI R2, RZ, 0x18, R5 ;  /* 0x00000018ff027819 */ /* 0x000fe20000011405 */
[----:B------:R-:W-:Y:S01]  /*6a80*/  IMAD R24, R38, R29, RZ ;  /* 0x0000001d26187224 */ /* 0x000fe200078e02ff */
[----:B------:R-:W-:Y:S01]  /*6a90*/  SHF.L.U32 R0, R44, 0x8, RZ ;  /* 0x000000082c007819 */ /* 0x000fe200000006ff */
[----:B------:R-:W-:Y:S01]  /*6aa0*/  IMAD R25, R38, R30, RZ ;  /* 0x0000001e26197224 */ /* 0x000fe200078e02ff */
[----:B------:R-:W-:Y:S01]  /*6ab0*/  I2IP.S8.S32.SAT R58, R8, R7, R9 ;  /* 0x00000007083a7239 */ /* 0x000fe20000001409 */
[----:B------:R-:W-:Y:S01]  /*6ac0*/  IMAD R16, R2, R40, R16 ;  /* 0x0000002802107224 */ /* 0x000fe200078e0210 */
[----:B------:R-:W-:Y:S01]  /*6ad0*/  SHF.R.S32.HI R0, RZ, 0x18, R0 ;  /* 0x00000018ff007819 */ /* 0x000fe20000011400 */
[----:B------:R-:W-:Y:S01]  /*6ae0*/  IMAD R29, R38, R34, RZ ;  /* 0x00000022261d7224 */ /* 0x000fe200078e02ff */
[----:B------:R-:W-:Y:S01]  /*6af0*/  SHF.R.S32.HI R2, RZ, 0x18, R44 ;  /* 0x00000018ff027819 */ /* 0x000fe2000001142c */
[----:B------:R-:W-:Y:S01]  /*6b00*/  IMAD.SHL.U32 R5, R45, 0x100, RZ ;  /* 0x000001002d057824 */ /* 0x000fe200078e00ff */
[----:B------:R-:W-:Y:S01]  /*6b10*/  I2IP.S8.S32.SAT R59, R12, R11, R13 ;  /* 0x0000000b0c3b7239 */ /* 0x000fe2000000140d */
[-C--:B------:R-:W-:Y:S02]  /*6b20*/  IMAD R17, R0, R40.reuse, R17 ;  /* 0x0000002800117224 */ /* 0x080fe400078e0211 */
[-C--:B------:R-:W-:Y:S01]  /*6b30*/  IMAD R18, R2, R40.reuse, R18 ;  /* 0x0000002802127224 */ /* 0x080fe200078e0212 */
[----:B------:R-:W-:Y:S01]  /*6b40*/  SHF.R.S32.HI R0, RZ, 0x18, R5 ;  /* 0x00000018ff007819 */ /* 0x000fe20000011405 */
[-C--:B------:R-:W-:Y:S01]  /*6b50*/  IMAD R19, R3, R40.reuse, R19 ;  /* 0x0000002803137224 */ /* 0x080fe200078e0213 */
[----:B------:R-:W-:Y:S01]  /*6b60*/  SHF.R.S32.HI R2, RZ, 0x18, R45 ;  /* 0x00000018ff027819 */ /* 0x000fe2000001142d */
[-C--:B------:R-:W-:Y:S01]  /*6b70*/  IMAD R20, R4, R40.reuse, R20 ;  /* 0x0000002804147224 */ /* 0x080fe200078e0214 */
[----:B------:R-:W-:Y:S01]  /*6b80*/  SHF.L.U32 R4, R46, 0x10, RZ ;  /* 0x000000102e047819 */ /* 0x000fe200000006ff */
[-C--:B------:R-:W-:Y:S01]  /*6b90*/  IMAD R21, R0, R40.reuse, R21 ;  /* 0x0000002800157224 */ /* 0x080fe200078e0215 */
[C---:B------:R-:W-:Y:S01]  /*6ba0*/  PRMT R0, R46.reuse, 0x8880, RZ ;  /* 0x000088802e007816 */ /* 0x040fe200000000ff */
[----:B------:R1:W-:Y:S01]  /*6bb0*/  STS.128 [R69+UR44+0x4200], R56 ;  /* 0x0042003845007988 */ /* 0x0003e20008000c2c */
[----:B------:R-:W-:Y:S01]  /*6bc0*/  SHF.L.U32 R3, R46, 0x8, RZ ;  /* 0x000000082e037819 */ /* 0x000fe200000006ff */
[-C--:B------:R-:W-:Y:S01]  /*6bd0*/  IMAD R22, R2, R40.reuse, R22 ;  /* 0x0000002802167224 */ /* 0x080fe200078e0216 */
[----:B------:R-:W-:Y:S01]  /*6be0*/  SHF.R.S32.HI R2, RZ, 0x18, R4 ;  /* 0x00000018ff027819 */ /* 0x000fe20000011404 */
[-C--:B------:R-:W-:Y:S01]  /*6bf0*/  IMAD R23, R0, R40.reuse, R23 ;  /* 0x0000002800177224 */ /* 0x080fe200078e0217 */
[----:B------:R-:W-:Y:S01]  /*6c00*/  SHF.R.S32.HI R3, RZ, 0x18, R3 ;  /* 0x00000018ff037819 */ /* 0x000fe20000011403 */
[----:B------:R-:W-:Y:S01]  /*6c10*/  IMAD R30, R38, R35, RZ ;  /* 0x00000023261e7224 */ /* 0x000fe200078e02ff */
[----:B------:R-:W-:Y:S01]  /*6c20*/  SHF.R.S32.HI R0, RZ, 0x18, R46 ;  /* 0x00000018ff007819 */ /* 0x000fe2000001142e */
[-C--:B------:R-:W-:Y:S01]  /*6c30*/  IMAD R24, R2, R40.reuse, R24 ;  /* 0x0000002802187224 */ /* 0x080fe200078e0218 */
[----:B------:R-:W-:Y:S01]  /*6c40*/  PRMT R2, R47, 0x8880, RZ ;  /* 0x000088802f027816 */ /* 0x000fe200000000ff */
[-C--:B------:R-:W-:Y:S01]  /*6c50*/  IMAD R25, R3, R40.reuse, R25 ;  /* 0x0000002803197224 */ /* 0x080fe200078e0219 */
[C---:B------:R-:W-:Y:S01]  /*6c60*/  SHF.L.U32 R3, R47.reuse, 0x10, RZ ;  /* 0x000000102f037819 */ /* 0x040fe200000006ff */
[----:B------:R-:W-:Y:S01]  /*6c70*/  IMAD.SHL.U32 R4, R47, 0x100, RZ ;  /* 0x000001002f047824 */ /* 0x000fe200078e00ff */
[----:B------:R-:W-:Y:S01]  /*6c80*/  SHF.R.S32.HI R5, RZ, 0x18, R47 ;  /* 0x00000018ff057819 */ /* 0x000fe2000001142f */
[-C--:B------:R-:W-:Y:S01]  /*6c90*/  IMAD R26, R0, R40.reuse, R26 ;  /* 0x00000028001a7224 */ /* 0x080fe200078e021a */
[----:B------:R-:W-:Y:S01]  /*6ca0*/  SHF.R.S32.HI R3, RZ, 0x18, R3 ;  /* 0x00000018ff037819 */ /* 0x000fe20000011403 */
[-C--:B------:R-:W-:Y:S01]  /*6cb0*/  IMAD R27, R2, R40.reuse, R27 ;  /* 0x00000028021b7224 */ /* 0x080fe200078e021b */
[----:B------:R-:W-:Y:S02]  /*6cc0*/  SHF.R.S32.HI R4, RZ, 0x18, R4 ;  /* 0x00000018ff047819 */ /* 0x000fe40000011404 */
[----:B------:R-:W-:Y:S01]  /*6cd0*/  I2IP.S8.S32.SAT R17, R18, R17, RZ ;  /* 0x0000001112117239 */ /* 0x000fe200000014ff */
[-C--:B------:R-:W-:Y:S01]  /*6ce0*/  IMAD R28, R3, R40.reuse, R28 ;  /* 0x00000028031c7224 */ /* 0x080fe200078e021c */
[----:B------:R-:W-:Y:S01]  /*6cf0*/  I2IP.S8.S32.SAT R21, R22, R21, RZ ;  /* 0x0000001516157239 */ /* 0x000fe200000014ff */
[-C--:B------:R-:W-:Y:S01]  /*6d00*/  IMAD R29, R4, R40.reuse, R29 ;  /* 0x00000028041d7224 */ /* 0x080fe200078e021d */
[----:B------:R-:W-:Y:S01]  /*6d10*/  I2IP.S8.S32.SAT R16, R16, R15, R17 ;  /* 0x0000000f10107239 */ /* 0x000fe20000001411 */
[----:B------:R-:W-:Y:S01]  /*6d20*/  IMAD R30, R5, R40, R30 ;  /* 0x00000028051e7224 */ /* 0x000fe200078e021e */
[----:B------:R-:W-:Y:S02]  /*6d30*/  I2IP.S8.S32.SAT R17, R20, R19, R21 ;  /* 0x0000001314117239 */ /* 0x000fe40000001415 */
[----:B------:R-:W-:Y:S02]  /*6d40*/  I2IP.S8.S32.SAT R18, R26, R25, RZ ;  /* 0x000000191a127239 */ /* 0x000fe400000014ff */
[----:B------:R-:W-:Y:S02]  /*6d50*/  I2IP.S8.S32.SAT R19, R30, R29, RZ ;  /* 0x0000001d1e137239 */ /* 0x000fe400000014ff */
[----:B------:R-:W-:Y:S02]  /*6d60*/  I2IP.S8.S32.SAT R18, R24, R23, R18 ;  /* 0x0000001718127239 */ /* 0x000fe40000001412 */
[----:B------:R-:W-:Y:S02]  /*6d70*/  I2IP.S8.S32.SAT R19, R28, R27, R19 ;  /* 0x0000001b1c137239 */ /* 0x000fe40000001413 */
[----:B------:R-:W-:Y:S02]  /*6d80*/  LEA R0, R82, UR44, 0x3 ;  /* 0x0000002c52007c11 */ /* 0x000fe4000f8e18ff */
[----:B------:R-:W-:Y:S01]  /*6d90*/  @P6 SHF.L.U32 R2, R81, 0x1f, RZ ;  /* 0x0000001f51026819 */ /* 0x000fe200000006ff */
[----:B------:R1:W-:Y:S01]  /*6da0*/  STS.128 [R89+0x4210], R16 ;  /* 0x0042101059007388 */ /* 0x0003e20000000c00 */
[----:B------:R-:W-:Y:S01]  /*6db0*/  @!PT LDS RZ, [RZ] ;  /* 0x00000000fffff984 */ /* 0x000fe20000000800 */
[----:B------:R-:W-:Y:S01]  /*6dc0*/  @!PT LDS RZ, [RZ] ;  /* 0x00000000fffff984 */ /* 0x000fe20000000800 */
[----:B------:R-:W-:Y:S01]  /*6dd0*/  @!PT LDS RZ, [RZ] ;  /* 0x00000000fffff984 */ /* 0x000fe20000000800 */
[----:B------:R-:W-:Y:S01]  /*6de0*/  @!PT LDS RZ, [RZ] ;  /* 0x00000000fffff984 */ /* 0x000fe20000000800 */
[----:B------:R2:W-:Y:S07]  /*6df0*/  MEMBAR.ALL.CTA ;  /* 0x0000000000007992 */ /* 0x0005ee0000008000 */
[----:B--2---:R-:W2:Y:S02]  /*6e00*/  FENCE.VIEW.ASYNC.S ;  /* 0x00000000000073c6 */ /* 0x004ea40000000000 */
[----:B--2---:R-:W-:Y:S06]  /*6e10*/  BAR.SYNC.DEFER_BLOCKING 0x1, 0x80 ;  /* 0x0042000000007b1d */ /* 0x004fec0000010000 */
[----:B------:R-:W-:Y:S05]  /*6e20*/  @P0 BRA `(.L_x_107) ;  /* 0x0000000000280947 */ /* 0x000fea0003800000 */
[----:B------:R-:W-:Y:S01]  /*6e30*/  UIADD3 UR4, UPT, UPT, UR44, 0x4200, URZ ;  /* 0x000042002c047890 */ /* 0x000fe2000fffe0ff */
[----:B------:R-:W-:Y:S05]  /*6e40*/  UMOV UR51, UR36 ;  /* 0x0000002400337c82 */ /* 0x000fea0008000000 */
[----:B------:R-:W-:Y:S01]  /*6e50*/  MOV R86, UR4 ;  /* 0x0000000400567c02 */ /* 0x000fe20008000f00 */
[----:B------:R-:W-:Y:S03]  /*6e60*/  UIADD3 UR4, UP0, UPT, UR62, 0x680, URZ ;  /* 0x000006803e047890 */ /* 0x000fe6000ff1e0ff */
[----:B------:R-:W-:Y:S01]  /*6e70*/  R2UR UR48, R86 ;  /* 0x00000000563072ca */ /* 0x000fe200000e0000 */
[----:B------:R-:W-:Y:S11]  /*6e80*/  UIADD3.X UR5, UPT, UPT, URZ, UR63, URZ, UP0, !UPT ;  /* 0x0000003fff057290 */ /* 0x000ff600087fe4ff */
[----:B------:R-:W-:Y:S01]  /*6e90*/  @!UPT UIADD3 URZ, UPT, UPT, URZ, URZ, URZ ;  /* 0x000000fffffff290 */ /* 0x000fe2000fffe0ff */
[----:B------:R2:W-:Y:S01]  /*6ea0*/  UTMASTG.3D [UR48], [UR4] ;  /* 0x00000030040073b5 */ /* 0x0005e20008010000 */
[----:B------:R0:W-:Y:S01]  /*6eb0*/  UTMACMDFLUSH ;  /* 0x00000000000079b7 */ /* 0x0001e20000000000 */
[----:B--2---:R-:W-:Y:S04]  /*6ec0*/  DEPBAR.LE SB0, 0x1 ;  /* 0x000080400000791a */ /* 0x004fe80000000000 */
.L_x_107:
[----:B------:R-:W-:Y:S05]  /*6ed0*/  BSYNC.RECONVERGENT B0 ;  /* 0x0000000000007941 */ /* 0x000fea0003800200 */
.L_x_106:
[----:B------:R-:W-:Y:S06]  /*6ee0*/  BAR.SYNC.DEFER_BLOCKING 0x1, 0x80 ;  /* 0x0042000000007b1d */ /* 0x000fec0000010000 */
[----:B------:R-:W2:Y:S01]  /*6ef0*/  @P6 SYNCS.PHASECHK.TRANS64.TRYWAIT P0, [R0+URZ+0x50], R2 ;  /* 0x00005002000065a7 */ /* 0x000ea200080011ff */
[----:B------:R-:W-:Y:S01]  /*6f00*/  BSSY B1, `(.L_x_108) ;  /* 0x000001f000017945 */ /* 0x000fe20003800000 */
[----:B--2---:R-:W-:Y:S03]  /*6f10*/  @P6 SEL R53, RZ, 0x1, !P0 ;  /* 0x00000001ff356807 */ /* 0x004fe60004000000 */
[----:B------:R-:W-:Y:S05]  /*6f20*/  @!P6 BRA `(.L_x_109) ;  /* 0x000000000070e947 */ /* 0x000fea0003800000 */
[----:B------:R-:W-:Y:S01]  /*6f30*/  ISETP.NE.AND P1, PT, R54, RZ, PT ;  /* 0x000000ff3600720c */ /* 0x000fe20003f25270 */
[----:B------:R-:W-:Y:S01]  /*6f40*/  BSSY B0, `(.L_x_110) ;  /* 0x0000008000007945 */ /* 0x000fe20003800000 */
[----:B------:R-:W-:Y:S11]  /*6f50*/  ISETP.NE.AND P0, PT, R53, RZ, PT ;  /* 0x000000ff3500720c */ /* 0x000ff60003f05270 */
[----:B------:R-:W-:Y:S04]  /*6f60*/  @P1 IMAD R4, R82, 0x1000, R60 ;  /* 0x0000100052041824 */ /* 0x000fe800078e023c */
[----:B------:R-:W-:Y:S01]  /*6f70*/  @P1 IMAD.IADD R3, R55, 0x1, R4 ;  /* 0x0000000137031824 */ /* 0x000fe200078e0204 */
[----:B------:R-:W-:Y:S06]  /*6f80*/  @P0 BRA `(.L_x_111) ;  /* 0x00000000000c0947 */ /* 0x000fec0003800000 */
[----:B------:R-:W-:Y:S04]  /*6f90*/  SHF.L.U32 R2, R81, 0x1f, RZ ;  /* 0x0000001f51027819 */ /* 0x000fe800000006ff */
[----:B------:R-:W2:Y:S02]  /*6fa0*/  SYNCS.PHASECHK.TRANS64.TRYWAIT P0, [R0+URZ+0x50], R2 ;  /* 0x00005002000075a7 */ /* 0x000ea400080011ff */
[----:B--2---:R-:W-:Y:S05]  /*6fb0*/  @!P0 BRA `(.L_x_112) ;  /* 0x0000003000f88947 */ /* 0x004fea0003800000 */
.L_x_111:
[----:B------:R-:W-:Y:S05]  /*6fc0*/  BSYNC B0 ;  /* 0x0000000000007941 */ /* 0x000fea0003800000 */
.L_x_110:
[----:B------:R-:W-:Y:S01]  /*6fd0*/  ISETP.NE.AND P0, PT, R54, RZ, PT ;  /* 0x000000ff3600720c */ /* 0x000fe20003f05270 */
[----:B--2---:R-:W-:Y:S02]  /*6fe0*/  VIADD R2, R0, 0x70 ;  /* 0x0000007000027836 */ /* 0x004fe40000000000 */
[----:B------:R-:W-:Y:S02]  /*6ff0*/  IMAD.U32 R0, RZ, RZ, UR45 ;  /* 0x0000002dff007e24 */ /* 0x000fe4000f8e00ff */
[----:B------:R-:W-:Y:S03]  /*7000*/  VIADD R82, R82, 0x1 ;  /* 0x0000000152527836 */ /* 0x000fe60000000000 */
[----:B------:R-:W-:Y:S05]  /*7010*/  PRMT R0, R0, 0x654, R2 ;  /* 0x0000065400007816 */ /* 0x000fea0000000002 */
[----:B------:R2:W3:Y:S04]  /*7020*/  @P0 LDS.128 R48, [R4+0x200] ;  /* 0x0002000004300984 */ /* 0x0004e80000000c00 */
        /* <DEDUP_REMOVED lines=11> */
[----:B--23--:R-:W-:Y:S02]  /*70e0*/  LOP3.LUT R81, R81, R0, RZ, 0x3c, !PT ;  /* 0x0000000051517212 */ /* 0x00cfe400078e3cff */
.L_x_109:
[----:B------:R-:W-:Y:S05]  /*70f0*/  BSYNC B1 ;  /* 0x0000000000017941 */ /* 0x000fea0003800000 */
.L_x_108:
[----:B------:R-:W-:Y:S05]  /*7100*/  VIADD R0, R39, 0x40 ;  /* 0x0000004027007836 */ /* 0x000fea0000000000 */
[----:B------:R-:W-:Y:S04]  /*7110*/  SHF.R.U32.HI R0, RZ, 0x15, R0 ;  /* 0x00000015ff007819 */ /* 0x000fe80000011600 */
[----:B------:R-:W-:Y:S11]  /*7120*/  LOP3.LUT P0, RZ, R0, 0x3, R75, 0x48, !PT ;  /* 0x0000000300ff7812 */ /* 0x000ff6000780484b */
[----:B------:R-:W-:Y:S02]  /*7130*/  @!UPT UIADD3 URZ, UPT, UPT, URZ, URZ, URZ ;  /* 0x000000fffffff290 */ /* 0x000fe4000fffe0ff */
[----:B------:R-:W-:Y:S05]  /*7140*/  @!P0 BRA `(.L_x_113) ;  /* 0x0000000000408947 */ /* 0x000fea0003800000 */
[----:B------:R-:W2:Y:S01]  /*7150*/  LDCU.64 UR8, c[0x4][0x78] ;  /* 0x01000f00ff0877ac */ /* 0x000ea20008000a00 */
[----:B------:R-:W-:Y:S01]  /*7160*/  MOV R3, 0x0 ;  /* 0x0000000000037802 */ /* 0x000fe20000000f00 */
[----:B------:R-:W-:Y:S02]  /*7170*/  HFMA2 R12, -RZ, RZ, 0, 5.9604644775390625e-08 ;  /* 0x00000001ff0c7431 */ /* 0x000fe400000001ff */
[----:B------:R-:W-:Y:S02]  /*7180*/  IMAD.MOV.U32 R8, RZ, RZ, 0x192 ;  /* 0x00000192ff087424 */ /* 0x000fe400078e00ff */
[----:B------:R-:W-:Y:S01]  /*7190*/  IMAD.MOV.U32 R13, RZ, RZ, RZ ;  /* 0x000000ffff0d7224 */ /* 0x000fe200078e00ff */
[----:B------:R-:W3:Y:S01]  /*71a0*/  LDCU.64 UR6, c[0x4][0x80] ;  /* 0x01001000ff0677ac */ /* 0x000ee20008000a00 */
[----:B------:R-:W1:Y:S01]  /*71b0*/  LDC.64 R2, c[0x4][R3] ;  /* 0x0100000003027b82 */ /* 0x000e620000000a00 */
[----:B------:R-:W5:Y:S01]  /*71c0*/  LDCU.64 UR4, c[0x4][0x18] ;  /* 0x01000300ff0477ac */ /* 0x000f620008000a00 */
[----:B--2---:R-:W-:Y:S01]  /*71d0*/  MOV R5, UR9 ;  /* 0x0000000900057c02 */ /* 0x004fe20008000f00 */
[----:B------:R-:W-:Y:S01]  /*71e0*/  IMAD.U32 R4, RZ, RZ, UR8 ;  /* 0x00000008ff047e24 */ /* 0x000fe2000f8e00ff */
[----:B---3--:R-:W-:Y:S01]  /*71f0*/  MOV R7, UR7 ;  /* 0x0000000700077c02 */ /* 0x008fe20008000f00 */
[----:B------:R-:W-:Y:S01]  /*7200*/  IMAD.U32 R6, RZ, RZ, UR6 ;  /* 0x00000006ff067e24 */ /* 0x000fe2000f8e00ff */
[----:B-----5:R-:W-:Y:S01]  /*7210*/  MOV R11, UR5 ;  /* 0x00000005000b7c02 */ /* 0x020fe20008000f00 */
[----:B------:R-:W-:Y:S02]  /*7220*/  IMAD.U32 R10, RZ, RZ, UR4 ;  /* 0x00000004ff0a7e24 */ /* 0x000fe4000f8e00ff */
[----:B------:R-:W-:Y:S07]  /*7230*/  LEPC R20, `(.L_x_113) ;  /* 0x000000001014794e */ /* 0x000fee0000000000 */
[----:B-1--4-:R-:W-:Y:S05]  /*7240*/  CALL.ABS.NOINC R2 ;  /* 0x0000000002007343 */ /* 0x012fea0003c00000 */
.L_x_113:
[C---:B------:R-:W-:Y:S01]  /*7250*/  SHF.L.U32 R2, R48.reuse, 0x10, RZ ;  /* 0x0000001030027819 */ /* 0x040fe200000006ff */
[----:B------:R-:W-:Y:S05]  /*7260*/  WARPSYNC.ALL ;  /* 0x0000000000007948 */ /* 0x000fea0003800000 */
[----:B------:R-:W-:Y:S01]  /*7270*/  R2UR UR4, R39 ;  /* 0x00000000270472ca */ /* 0x000fe200000e0000 */
[----:B------:R-:W-:Y:S01]  /*7280*/  BSSY.RECONVERGENT B0, `(.L_x_114) ;  /* 0x0000099000007945 */ /* 0x000fe20003800200 */
[C---:B------:R-:W-:Y:S02]  /*7290*/  PRMT R3, R48.reuse, 0x8880, RZ ;  /* 0x0000888030037816 */ /* 0x040fe400000000ff */
[----:B------:R-:W-:Y:S02]  /*72a0*/  SHF.L.U32 R41, R48, 0x8, RZ ;  /* 0x0000000830297819 */ /* 0x000fe400000006ff */
[C---:B------:R-:W-:Y:S02]  /*72b0*/  SHF.L.U32 R42, R49.reuse, 0x10, RZ ;  /* 0x00000010312a7819 */ /* 0x040fe400000006ff */
[----:B------:R-:W-:Y:S02]  /*72c0*/  SHF.L.U32 R43, R49, 0x8, RZ ;  /* 0x00000008312b7819 */ /* 0x000fe400000006ff */
[----:B------:R-:W-:Y:S02]  /*72d0*/  SHF.R.S32.HI R42, RZ, 0x18, R42 ;  /* 0x00000018ff2a7819 */ /* 0x000fe4000001142a */
[----:B------:R-:W-:Y:S01]  /*72e0*/  SHF.R.S32.HI R43, RZ, 0x18, R43 ;  /* 0x00000018ff2b7819 */ /* 0x000fe2000001142b */
[----:B-1----:R-:W-:Y:S01]  /*72f0*/  LDTM.16dp32bit_t0_t15.x32 R4, tmem[UR4+0x40] ;  /* 0x00004004000479ee */ /* 0x002fe20008a80000 */
[----:B------:R-:W1:Y:S01]  /*7300*/  LDTM.16dp32bit_t16_t31.x32 R4, tmem[UR4+0x60] ;  /* 0x00006004000479ee */ /* 0x000e620008aa0000 */
[----:B------:R-:W-:Y:S02]  /*7310*/  ISETP.NE.AND P0, PT, R87, RZ, PT ;  /* 0x000000ff5700720c */ /* 0x000fe40003f05270 */
        /* <DEDUP_REMOVED lines=16> */
[----:B------:R-:W-:Y:S01]  /*7420*/  IMAD R5, R38, R9, RZ ;  /* 0x0000000926057224 */ /* 0x000fe200078e02ff */
[----:B------:R-:W-:Y:S01]  /*7430*/  PRMT R7, R50, 0x8880, RZ ;  /* 0x0000888032077816 */ /* 0x000fe200000000ff */
[----:B------:R-:W-:Y:S01]  /*7440*/  IMAD R12, R38, R16, RZ ;  /* 0x00000010260c7224 */ /* 0x000fe200078e02ff */
[----:B------:R-:W-:Y:S01]  /*7450*/  I2IP.S8.S32.SAT R56, R2, R0, R56 ;  /* 0x0000000002387239 */ /* 0x000fe20000001438 */
[C---:B------:R-:W-:Y:S01]  /*7460*/  IMAD R9, R38.reuse, R13, RZ ;  /* 0x0000000d26097224 */ /* 0x040fe200078e02ff */
[----:B------:R-:W-:Y:S01]  /*7470*/  SHF.R.S32.HI R3, RZ, 0x18, R49 ;  /* 0x00000018ff037819 */ /* 0x000fe20000011431 */
[----:B------:R-:W-:Y:S01]  /*7480*/  IMAD R16, R38, R20, RZ ;  /* 0x0000001426107224 */ /* 0x000fe200078e02ff */
[----:B----4-:R-:W-:Y:S01]  /*7490*/  SHF.L.U32 R0, R44, 0x10, RZ ;  /* 0x000000102c007819 */ /* 0x010fe200000006ff */
[----:B------:R-:W-:Y:S01]  /*74a0*/  IMAD R13, R38, R17, RZ ;  /* 0x00000011260d7224 */ /* 0x000fe200078e02ff */
[----:B------:R-:W-:Y:S01]  /*74b0*/  SHF.L.U32 R2, R44, 0x8, RZ ;  /* 0x000000082c027819 */ /* 0x000fe200000006ff */
[C---:B------:R-:W-:Y:S01]  /*74c0*/  IMAD R20, R38.reuse, R24, RZ ;  /* 0x0000001826147224 */ /* 0x040fe200078e02ff */
[----:B------:R-:W-:Y:S01]  /*74d0*/  SHF.R.S32.HI R0, RZ, 0x18, R0 ;  /* 0x00000018ff007819 */ /* 0x000fe20000011400 */
[C---:B------:R-:W-:Y:S01]  /*74e0*/  IMAD R17, R38.reuse, R21, RZ ;  /* 0x0000001526117224 */ /* 0x040fe200078e02ff */
[----:B------:R-:W-:Y:S01]  /*74f0*/  SHF.R.S32.HI R2, RZ, 0x18, R2 ;  /* 0x00000018ff027819 */ /* 0x000fe20000011402 */
[C---:B------:R-:W-:Y:S02]  /*7500*/  IMAD R24, R38.reuse, R28, RZ ;  /* 0x0000001c26187224 */ /* 0x040fe400078e02ff */
[C---:B------:R-:W-:Y:S02]  /*7510*/  IMAD R6, R38.reuse, R10, RZ ;  /* 0x0000000a26067224 */ /* 0x040fe400078e02ff */
[C---:B------:R-:W-:Y:S02]  /*7520*/  IMAD R21, R38.reuse, R25, RZ ;  /* 0x0000001926157224 */ /* 0x040fe400078e02ff */
[----:B------:R-:W-:Y:S01]  /*7530*/  IMAD R28, R38, R32, RZ ;  /* 0x00000020261c7224 */ /* 0x000fe200078e02ff */
[----:B------:R-:W-:Y:S01]  /*7540*/  SHF.L.U32 R32, R50, 0x10, RZ ;  /* 0x0000001032207819 */ /* 0x000fe200000006ff */
[-C--:B------:R-:W-:Y:S02]  /*7550*/  IMAD R4, R41, R40.reuse, R4 ;  /* 0x0000002829047224 */ /* 0x080fe400078e0204 */
[----:B------:R-:W-:Y:S01]  /*7560*/  IMAD R25, R38, R29, RZ ;  /* 0x0000001d26197224 */ /* 0x000fe200078e02ff */
[----:B------:R-:W-:Y:S01]  /*7570*/  SHF.R.S32.HI R32, RZ, 0x18, R32 ;  /* 0x00000018ff207819 */ /* 0x000fe20000011420 */
[----:B------:R-:W-:Y:S02]  /*7580*/  IMAD R5, R42, R40, R5 ;  /* 0x000000282a057224 */ /* 0x000fe400078e0205 */
[----:B------:R-:W-:Y:S01]  /*7590*/  IMAD R29, R38, R33, RZ ;  /* 0x00000021261d7224 */ /* 0x000fe200078e02ff */
[----:B------:R-:W-:Y:S01]  /*75a0*/  SHF.L.U32 R33, R50, 0x8, RZ ;  /* 0x0000000832217819 */ /* 0x000fe200000006ff */
[C---:B------:R-:W-:Y:S02]  /*75b0*/  IMAD R11, R38.reuse, R11, RZ ;  /* 0x0000000b260b7224 */ /* 0x040fe400078e02ff */
[C---:B------:R-:W-:Y:S01]  /*75c0*/  IMAD R10, R38.reuse, R14, RZ ;  /* 0x0000000e260a7224 */ /* 0x040fe200078e02ff */
[----:B------:R-:W-:Y:S01]  /*75d0*/  SHF.R.S32.HI R33, RZ, 0x18, R33 ;  /* 0x00000018ff217819 */ /* 0x000fe20000011421 */
[----:B------:R-:W-:Y:S02]  /*75e0*/  IMAD R6, R43, R40, R6 ;  /* 0x000000282b067224 */ /* 0x000fe400078e0206 */
[C---:B------:R-:W-:Y:S02]  /*75f0*/  IMAD R14, R38.reuse, R18, RZ ;  /* 0x00000012260e7224 */ /* 0x040fe400078e02ff */
[C---:B------:R-:W-:Y:S02]  /*7600*/  IMAD R18, R38.reuse, R22, RZ ;  /* 0x0000001626127224 */ /* 0x040fe400078e02ff */
[----:B------:R-:W-:Y:S01]  /*7610*/  IMAD R11, R3, R40, R11 ;  /* 0x00000028030b7224 */ /* 0x000fe200078e020b */
[----:B------:R-:W-:Y:S01]  /*7620*/  PRMT R3, R51, 0x8880, RZ ;  /* 0x0000888033037816 */ /* 0x000fe200000000ff */
[C---:B------:R-:W-:Y:S02]  /*7630*/  IMAD R22, R38.reuse, R26, RZ ;  /* 0x0000001a26167224 */ /* 0x040fe400078e02ff */
[C---:B------:R-:W-:Y:S01]  /*7640*/  IMAD R26, R38.reuse, R30, RZ ;  /* 0x0000001e261a7224 */ /* 0x040fe200078e02ff */
[----:B------:R-:W-:Y:S01]  /*7650*/  I2IP.S8.S32.SAT R11, R11, R6, RZ ;  /* 0x000000060b0b7239 */ /* 0x000fe200000014ff */
[----:B------:R-:W-:Y:S01]  /*7660*/  IMAD R8, R7, R40, R8 ;  /* 0x0000002807087224 */ /* 0x000fe200078e0208 */
[----:B------:R-:W-:Y:S01]  /*7670*/  SHF.L.U32 R6, R51, 0x10, RZ ;  /* 0x0000001033067819 */ /* 0x000fe200000006ff */
[----:B------:R-:W-:Y:S01]  /*7680*/  IMAD R30, R38, R34, RZ ;  /* 0x00000022261e7224 */ /* 0x000fe200078e02ff */
[----:B------:R-:W-:Y:S01]  /*7690*/  SHF.R.S32.HI R34, RZ, 0x18, R50 ;  /* 0x00000018ff227819 */ /* 0x000fe20000011432 */
[----:B------:R-:W-:Y:S01]  /*76a0*/  IMAD R9, R32, R40, R9 ;  /* 0x0000002820097224 */ /* 0x000fe200078e0209 */
[----:B------:R-:W-:Y:S01]  /*76b0*/  SHF.R.S32.HI R6, RZ, 0x18, R6 ;  /* 0x00000018ff067819 */ /* 0x000fe20000011406 */
[----:B------:R-:W-:Y:S01]  /*76c0*/  IMAD R15, R38, R15, RZ ;  /* 0x0000000f260f7224 */ /* 0x000fe200078e02ff */
[----:B------:R-:W-:Y:S01]  /*76d0*/  I2IP.S8.S32.SAT R57, R5, R4, R11 ;  /* 0x0000000405397239 */ /* 0x000fe2000000140b */
[-C--:B------:R-:W-:Y:S01]  /*76e0*/  IMAD R10, R33, R40.reuse, R10 ;  /* 0x00000028210a7224 */ /* 0x080fe200078e020a */
[----:B------:R-:W-:Y:S01]  /*76f0*/  SHF.L.U32 R5, R45, 0x10, RZ ;  /* 0x000000102d057819 */ /* 0x000fe200000006ff */
[----:B------:R-:W-:Y:S01]  /*7700*/  IMAD.SHL.U32 R7, R51, 0x100, RZ ;  /* 0x0000010033077824 */ /* 0x000fe200078e00ff */
[----:B------:R-:W-:Y:S01]  /*7710*/  PRMT R4, R45, 0x8880, RZ ;  /* 0x000088802d047816 */ /* 0x000fe200000000ff */
[-C--:B------:R-:W-:Y:S01]  /*7720*/  IMAD R15, R34, R40.reuse, R15 ;  /* 0x00000028220f7224 */ /* 0x080fe200078e020f */
[----:B------:R-:W-:Y:S01]  /*7730*/  SHF.R.S32.HI R5, RZ, 0x18, R5 ;  /* 0x00000018ff057819 */ /* 0x000fe20000011405 */
[-C--:B------:R-:W-:Y:S01]  /*7740*/  IMAD R12, R3, R40.reuse, R12 ;  /* 0x00000028030c7224 */ /* 0x080fe200078e020c */
[----:B------:R-:W-:Y:S01]  /*7750*/  SHF.R.S32.HI R7, RZ, 0x18, R7 ;  /* 0x00000018ff077819 */ /* 0x000fe20000011407 */
[----:B------:R-:W-:Y:S01]  /*7760*/  IMAD R13, R6, R40, R13 ;  /* 0x00000028060d7224 */ /* 0x000fe200078e020d */
[----:B------:R-:W-:Y:S01]  /*7770*/  I2IP.S8.S32.SAT R15, R15, R10, RZ ;  /* 0x0000000a0f0f7239 */ /* 0x000fe200000014ff */
[----:B------:R-:W-:Y:S01]  /*7780*/  IMAD R19, R38, R19, RZ ;  /* 0x0000001326137224 */ /* 0x000fe200078e02ff */
[----:B------:R-:W-:Y:S01]  /*7790*/  SHF.R.S32.HI R10, RZ, 0x18, R51 ;  /* 0x00000018ff0a7819 */ /* 0x000fe20000011433 */
[----:B------:R-:W-:Y:S01]  /*77a0*/  IMAD R14, R7, R40, R14 ;  /* 0x00000028070e7224 */ /* 0x000fe200078e020e */
[----:B------:R-:W-:Y:S01]  /*77b0*/  PRMT R3, R44, 0x8880, RZ ;  /* 0x000088802c037816 */ /* 0x000fe200000000ff */
[----:B------:R-:W-:Y:S01]  /*77c0*/  IMAD R23, R38, R23, RZ ;  /* 0x0000001726177224 */ /* 0x000fe200078e02ff */
[----:B------:R-:W-:Y:S01]  /*77d0*/  I2IP.S8.S32.SAT R58, R9, R8, R15 ;  /* 0x00000008093a7239 */ /* 0x000fe2000000140f */
[-C--:B------:R-:W-:Y:S02]  /*77e0*/  IMAD R19, R10, R40.reuse, R19 ;  /* 0x000000280a137224 */ /* 0x080fe400078e0213 */
[-C--:B------:R-:W-:Y:S01]  /*77f0*/  IMAD R16, R3, R40.reuse, R16 ;  /* 0x0000002803107224 */ /* 0x080fe200078e0210 */
[----:B------:R-:W-:Y:S01]  /*7800*/  SHF.R.S32.HI R3, RZ, 0x18, R44 ;  /* 0x00000018ff037819 */ /* 0x000fe2000001142c */
[----:B------:R-:W-:Y:S01]  /*7810*/  IMAD R17, R0, R40, R17 ;  /* 0x0000002800117224 */ /* 0x000fe200078e0211 */
[----:B------:R-:W-:Y:S01]  /*7820*/  I2IP.S8.S32.SAT R14, R19, R14, RZ ;  /* 0x0000000e130e7239 */ /* 0x000fe200000014ff */
[----:B------:R-:W-:Y:S02]  /*7830*/  IMAD.SHL.U32 R0, R45, 0x100, RZ ;  /* 0x000001002d007824 */ /* 0x000fe400078e00ff */
[-C--:B------:R-:W-:Y:S01]  /*7840*/  IMAD R18, R2, R40.reuse, R18 ;  /* 0x0000002802127224 */ /* 0x080fe200078e0212 */
[----:B------:R-:W-:Y:S01]  /*7850*/  SHF.R.S32.HI R2, RZ, 0x18, R45 ;  /* 0x00000018ff027819 */ /* 0x000fe2000001142d */
[-C--:B------:R-:W-:Y:S01]  /*7860*/  IMAD R23, R3, R40.reuse, R23 ;  /* 0x0000002803177224 */ /* 0x080fe200078e0217 */
[----:B------:R-:W-:Y:S01]  /*7870*/  SHF.R.S32.HI R0, RZ, 0x18, R0 ;  /* 0x00000018ff007819 */ /* 0x000fe20000011400 */
[-C--:B------:R-:W-:Y:S01]  /*7880*/  IMAD R20, R4, R40.reuse, R20 ;  /* 0x0000002804147224 */ /* 0x080fe200078e0214 */
[C---:B------:R-:W-:Y:S01]  /*7890*/  SHF.L.U32 R4, R46.reuse, 0x10, RZ ;  /* 0x000000102e047819 */ /* 0x040fe200000006ff */
[-C--:B------:R-:W-:Y:S01]  /*78a0*/  IMAD R21, R5, R40.reuse, R21 ;  /* 0x0000002805157224 */ /* 0x080fe200078e0215 */
[----:B------:R-:W-:Y:S01]  /*78b0*/  PRMT R3, R46, 0x8880, RZ ;  /* 0x000088802e037816 */ /* 0x000fe200000000ff */
[----:B------:R-:W-:Y:S01]  /*78c0*/  IMAD R27, R38, R27, RZ ;  /* 0x0000001b261b7224 */ /* 0x000fe200078e02ff */
[----:B------:R-:W-:Y:S01]  /*78d0*/  SHF.L.U32 R5, R46, 0x8, RZ ;  /* 0x000000082e057819 */ /* 0x000fe200000006ff */
[-C--:B------:R-:W-:Y:S01]  /*78e0*/  IMAD R22, R0, R40.reuse, R22 ;  /* 0x0000002800167224 */ /* 0x080fe200078e0216 */
[----:B------:R-:W-:Y:S01]  /*78f0*/  SHF.R.S32.HI R4, RZ, 0x18, R4 ;  /* 0x00000018ff047819 */ /* 0x000fe20000011404 */
[-C--:B------:R-:W-:Y:S01]  /*7900*/  IMAD R27, R2, R40.reuse, R27 ;  /* 0x00000028021b7224 */ /* 0x080fe200078e021b */
[----:B------:R-:W-:Y:S01]  /*7910*/  SHF.R.S32.HI R5, RZ, 0x18, R5 ;  /* 0x00000018ff057819 */ /* 0x000fe20000011405 */
[-C--:B------:R-:W-:Y:S01]  /*7920*/  IMAD R24, R3, R40.reuse, R24 ;  /* 0x0000002803187224 */ /* 0x080fe200078e0218 */
[C---:B------:R-:W-:Y:S01]  /*7930*/  SHF.L.U32 R3, R47.reuse, 0x10, RZ ;  /* 0x000000102f037819 */ /* 0x040fe200000006ff */
[-C--:B------:R-:W-:Y:S01]  /*7940*/  IMAD R25, R4, R40.reuse, R25 ;  /* 0x0000002804197224 */ /* 0x080fe200078e0219 */
[----:B------:R-:W-:Y:S01]  /*7950*/  SHF.R.S32.HI R0, RZ, 0x18, R46 ;  /* 0x00000018ff007819 */ /* 0x000fe2000001142e */
[----:B------:R-:W-:Y:S01]  /*7960*/  IMAD R31, R38, R31, RZ ;  /* 0x0000001f261f7224 */ /* 0x000fe200078e02ff */
[----:B------:R-:W-:Y:S01]  /*7970*/  PRMT R2, R47, 0x8880, RZ ;  /* 0x000088802f027816 */ /* 0x000fe200000000ff */
[-C--:B------:R-:W-:Y:S01]  /*7980*/  IMAD R26, R5, R40.reuse, R26 ;  /* 0x00000028051a7224 */ /* 0x080fe200078e021a */
[----:B------:R-:W-:Y:S01]  /*7990*/  SHF.L.U32 R4, R47, 0x8, RZ ;  /* 0x000000082f047819 */ /* 0x000fe200000006ff */
[-C--:B------:R-:W-:Y:S01]  /*79a0*/  IMAD R31, R0, R40.reuse, R31 ;  /* 0x00000028001f7224 */ /* 0x080fe200078e021f */
[----:B------:R-:W-:Y:S01]  /*79b0*/  SHF.R.S32.HI R3, RZ, 0x18, R3 ;  /* 0x00000018ff037819 */ /* 0x000fe20000011403 */
[-C--:B------:R-:W-:Y:S01]  /*79c0*/  IMAD R28, R2, R40.reuse, R28 ;  /* 0x00000028021c7224 */ /* 0x080fe200078e021c */
[----:B------:R-:W-:Y:S01]  /*79d0*/  SHF.R.S32.HI R4, RZ, 0x18, R4 ;  /* 0x00000018ff047819 */ /* 0x000fe20000011404 */
[----:B------:R-:W-:Y:S01]  /*79e0*/  IMAD R35, R38, R35, RZ ;  /* 0x0000002326237224 */ /* 0x000fe200078e02ff */
[----:B------:R-:W-:Y:S01]  /*79f0*/  SHF.R.S32.HI R5, RZ, 0x18, R47 ;  /* 0x00000018ff057819 */ /* 0x000fe2000001142f */
[----:B------:R-:W-:Y:S01]  /*7a00*/  IMAD R29, R3, R40, R29 ;  /* 0x00000028031d7224 */ /* 0x000fe200078e021d */
[----:B------:R-:W-:Y:S01]  /*7a10*/  I2IP.S8.S32.SAT R59, R13, R12, R14 ;  /* 0x0000000c0d3b7239 */ /* 0x000fe2000000140e */
[----:B------:R-:W-:Y:S01]  /*7a20*/  IMAD R30, R4, R40, R30 ;  /* 0x00000028041e7224 */ /* 0x000fe200078e021e */
[----:B------:R-:W-:Y:S01]  /*7a30*/  I2IP.S8.S32.SAT R18, R23, R18, RZ ;  /* 0x0000001217127239 */ /* 0x000fe200000014ff */
[----:B------:R-:W-:Y:S01]  /*7a40*/  IMAD R35, R5, R40, R35 ;  /* 0x0000002805237224 */ /* 0x000fe200078e0223 */
[----:B------:R-:W-:Y:S01]  /*7a50*/  I2IP.S8.S32.SAT R22, R27, R22, RZ ;  /* 0x000000161b167239 */ /* 0x000fe200000014ff */
[----:B------:R1:W-:Y:S01]  /*7a60*/  STS.128 [R69+UR44+0x5200], R56 ;  /* 0x0052003845007988 */ /* 0x0003e20008000c2c */
[----:B------:R-:W-:Y:S02]  /*7a70*/  I2IP.S8.S32.SAT R26, R31, R26, RZ ;  /* 0x0000001a1f1a7239 */ /* 0x000fe400000014ff */
[----:B------:R-:W-:Y:S02]  /*7a80*/  I2IP.S8.S32.SAT R19, R35, R30, RZ ;  /* 0x0000001e23137239 */ /* 0x000fe400000014ff */
[----:B------:R-:W-:Y:S02]  /*7a90*/  I2IP.S8.S32.SAT R16, R17, R16, R18 ;  /* 0x0000001011107239 */ /* 0x000fe40000001412 */
[----:B------:R-:W-:Y:S02]  /*7aa0*/  I2IP.S8.S32.SAT R17, R21, R20, R22 ;  /* 0x0000001415117239 */ /* 0x000fe40000001416 */
        /* <DEDUP_REMOVED lines=13> */
[----:B------:R-:W-:Y:S02]  /*7b80*/  UIADD3 UR4, UP0, UPT, UR62, 0x680, URZ ;  /* 0x000006803e047890 */ /* 0x000fe4000ff1e0ff */
[----:B------:R-:W-:Y:S02]  /*7b90*/  UIADD3 UR9, UPT, UPT, UR49, 0x40, URZ ;  /* 0x0000004031097890 */ /* 0x000fe4000fffe0ff */
[----:B------:R-:W-:Y:S02]  /*7ba0*/  UIADD3 UR8, UPT, UPT, UR44, 0x5200, URZ ;  /* 0x000052002c087890 */ /* 0x000fe4000fffe0ff */
[----:B------:R-:W-:Y:S01]  /*7bb0*/  UIADD3.X UR5, UPT, UPT, URZ, UR63, URZ, UP0, !UPT ;  /* 0x0000003fff057290 */ /* 0x000fe200087fe4ff */
[----:B------:R-:W-:Y:S01]  /*7bc0*/  UMOV UR10, UR50 ;  /* 0x00000032000a7c82 */ /* 0x000fe20008000000 */
[----:B------:R-:W-:Y:S07]  /*7bd0*/  UMOV UR11, UR36 ;  /* 0x00000024000b7c82 */ /* 0x000fee0008000000 */
[----:B------:R2:W-:Y:S01]  /*7be0*/  UTMASTG.3D [UR8], [UR4] ;  /* 0x00000008040073b5 */ /* 0x0005e20008010000 */
[----:B------:R0:W-:Y:S01]  /*7bf0*/  UTMACMDFLUSH ;  /* 0x00000000000079b7 */ /* 0x0001e20000000000 */
[----:B--2---:R-:W-:Y:S04]  /*7c00*/  DEPBAR.LE SB0, 0x1 ;  /* 0x000080400000791a */ /* 0x004fe80000000000 */
.L_x_115:
[----:B------:R-:W-:Y:S05]  /*7c10*/  BSYNC.RECONVERGENT B0 ;  /* 0x0000000000007941 */ /* 0x000fea0003800200 */
.L_x_114:
        /* <DEDUP_REMOVED lines=14> */
.L_x_119:
[----:B------:R-:W-:Y:S05]  /*7d00*/  BSYNC B0 ;  /* 0x0000000000007941 */ /* 0x000fea0003800000 */
.L_x_118:
[----:B------:R-:W-:Y:S01]  /*7d10*/  ISETP.NE.AND P0, PT, R54, RZ, PT ;  /* 0x000000ff3600720c */ /* 0x000fe20003f05270 */
[----:B------:R-:W-:Y:S11]  /*7d20*/  VIADD R82, R82, 0x1 ;  /* 0x0000000152527836 */ /* 0x000ff60000000000 */
[----:B------:R-:W-:Y:S01]  /*7d30*/  @!UPT UIADD3 URZ, UPT, UPT, URZ, URZ, URZ ;  /* 0x000000fffffff290 */ /* 0x000fe2000fffe0ff */
[----:B------:R3:W4:Y:S04]  /*7d40*/  @P0 LDS.128 R44, [R2+0x210] ;  /* 0x00021000022c0984 */ /* 0x0007280000000c00 */
[----:B------:R1:W1:Y:S01]  /*7d50*/  @P0 LDS.128 R48, [R3+0x200] ;  /* 0x0002000003300984 */ /* 0x0002620000000c00 */
        /* <DEDUP_REMOVED lines=8> */
[----:B---3--:R-:W-:Y:S02]  /*7de0*/  VIADD R2, R0, 0x70 ;  /* 0x0000007000027836 */ /* 0x008fe40000000000 */
[----:B--2---:R-:W-:Y:S05]  /*7df0*/  IMAD.U32 R0, RZ, RZ, UR45 ;  /* 0x0000002dff007e24 */ /* 0x004fea000f8e00ff */
[----:B------:R-:W-:Y:S04]  /*7e00*/  PRMT R0, R0, 0x654, R2 ;  /* 0x0000065400007816 */ /* 0x000fe80000000002 */
[----:B-----5:R2:W-:Y:S02]  /*7e10*/  SYNCS.ARRIVE.TRANS64.RED.A1T0 RZ, [R0+URZ], RZ ;  /* 0x000000ff00ff79a7 */ /* 0x0205e400081004ff */
[----:B--2---:R-:W-:Y:S04]  /*7e20*/  SEL R0, RZ, 0x1, P0 ;  /* 0x00000001ff007807 */ /* 0x004fe80000000000 */
[----:B-1--4-:R-:W-:Y:S02]  /*7e30*/  LOP3.LUT R81, R81, R0, RZ, 0x3c, !PT ;  /* 0x0000000051517212 */ /* 0x012fe400078e3cff */
.L_x_117:
[----:B------:R-:W-:Y:S05]  /*7e40*/  BSYNC B1 ;  /* 0x0000000000017941 */ /* 0x000fea0003800000 */
.L_x_116:
        /* <DEDUP_REMOVED lines=21> */
.L_x_121:
        /* <DEDUP_REMOVED lines=36> */
[----:B------:R-:W-:Y:S01]  /*81e0*/  SHF.L.U32 R0, R44, 0x10, RZ ;  /* 0x000000102c007819 */ /* 0x000fe200000006ff */
        /* <DEDUP_REMOVED lines=110> */
[----:B------:R-:W-:Y:S02]  /*88d0*/  UIADD3 UR4, UPT, UPT, UR44, 0x4200, URZ ;  /* 0x000042002c047890 */ /* 0x000fe4000fffe0ff */
[----:B------:R-:W-:Y:S01]  /*88e0*/  UIADD3 UR9, UPT, UPT, UR49, 0x80, URZ ;  /* 0x0000008031097890 */ /* 0x000fe2000fffe0ff */
[----:B------:R-:W-:Y:S01]  /*88f0*/  UMOV UR10, UR50 ;  /* 0x00000032000a7c82 */ /* 0x000fe20008000000 */
[----:B------:R-:W-:Y:S02]  /*8900*/  UMOV UR11, UR36 ;  /* 0x00000024000b7c82 */ /* 0x000fe40008000000 */
        /* <DEDUP_REMOVED lines=8> */
.L_x_123:
[----:B------:R-:W-:Y:S05]  /*8990*/  BSYNC.RECONVERGENT B0 ;  /* 0x0000000000007941 */ /* 0x000fea0003800200 */
.L_x_122:
        /* <DEDUP_REMOVED lines=14> */
.L_x_127:
[----:B------:R-:W-:Y:S05]  /*8a80*/  BSYNC B0 ;  /* 0x0000000000007941 */ /* 0x000fea0003800000 */
.L_x_126:
        /* <DEDUP_REMOVED lines=18> */
.L_x_125:
[----:B------:R-:W-:Y:S05]  /*8bb0*/  BSYNC B1 ;  /* 0x0000000000017941 */ /* 0x000fea0003800000 */
.L_x_124:
        /* <DEDUP_REMOVED lines=21> */
.L_x_129:
[----:B------:R-:W-:Y:S01]  /*8d10*/  ISETP.NE.AND P0, PT, R87, RZ, PT ;  /* 0x000000ff5700720c */ /* 0x000fe20003f05270 */
[----:B------:R-:W-:Y:S05]  /*8d20*/  WARPSYNC.ALL ;  /* 0x0000000000007948 */ /* 0x000fea0003800000 */
[----:B------:R-:W-:Y:S01]  /*8d30*/  IMAD.SHL.U32 R66, R49, 0x100, RZ ;  /* 0x0000010031427824 */ /* 0x000fe200078e00ff */
[----:B------:R-:W-:Y:S01]  /*8d40*/  R2UR UR4, R39 ;  /* 0x00000000270472ca */ /* 0x000fe200000e0000 */
[----:B------:R-:W-:Y:S01]  /*8d50*/  IMAD.SHL.U32 R60, R51, 0x100, RZ ;  /* 0x00000100333c7824 */ /* 0x000fe200078e00ff */
[C---:B------:R-:W-:Y:S01]  /*8d60*/  SHF.L.U32 R2, R48.reuse, 0x10, RZ ;  /* 0x0000001030027819 */ /* 0x040fe200000006ff */
[----:B----4-:R-:W-:Y:S01]  /*8d70*/  IMAD.SHL.U32 R54, R45, 0x100, RZ ;  /* 0x000001002d367824 */ /* 0x010fe200078e00ff */
[C---:B------:R-:W-:Y:S01]  /*8d80*/  PRMT R0, R48.reuse, 0x8880, RZ ;  /* 0x0000888030007816 */ /* 0x040fe200000000ff */
[----:B------:R-:W-:Y:S01]  /*8d90*/  BSSY.RECONVERGENT B0, `(.L_x_130) ;  /* 0x000009e000007945 */ /* 0x000fe20003800200 */
[----:B------:R-:W-:Y:S02]  /*8da0*/  SHF.L.U32 R3, R48, 0x8, RZ ;  /* 0x0000000830037819 */ /* 0x000fe400000006ff */
[----:B------:R-:W-:Y:S02]  /*8db0*/  SHF.R.S32.HI R2, RZ, 0x18, R2 ;  /* 0x00000018ff027819 */ /* 0x000fe40000011402 */
[----:B------:R-:W-:Y:S02]  /*8dc0*/  PRMT R68, R49, 0x8880, RZ ;  /* 0x0000888031447816 */ /* 0x000fe400000000ff */
[----:B------:R-:W-:Y:S01]  /*8dd0*/  SHF.R.S32.HI R3, RZ, 0x18, R3 ;  /* 0x00000018ff037819 */ /* 0x000fe20000011403 */
[----:B-1----:R-:W-:Y:S01]  /*8de0*/  LDTM.16dp32bit_t0_t15.x32 R4, tmem[UR4+0xc0] ;  /* 0x0000c004000479ee */ /* 0x002fe20008a80000 */
[----:B------:R-:W1:Y:S01]  /*8df0*/  LDTM.16dp32bit_t16_t31.x32 R4, tmem[UR4+0xe0] ;  /* 0x0000e004000479ee */ /* 0x000e620008aa0000 */
[----:B------:R-:W-:Y:S01]  /*8e00*/  NOP ;  /* 0x0000000000007918 */ /* 0x000fe20000000000 */
[----:B------:R-:W-:Y:S02]  /*8e10*/  SHF.L.U32 R63, R50, 0x8, RZ ;  /* 0x00000008323f7819 */ /* 0x000fe400000006ff */
[C---:B------:R-:W-:Y:S02]  /*8e20*/  PRMT R62, R51.reuse, 0x8880, RZ ;  /* 0x00008880333e7816 */ /* 0x040fe400000000ff */
[----:B------:R-:W-:Y:S02]  /*8e30*/  SHF.L.U32 R61, R51, 0x10, RZ ;  /* 0x00000010333d7819 */ /* 0x000fe400000006ff */
[----:B------:R-:W-:Y:S02]  /*8e40*/  R2UR UR5, R52 ;  /* 0x00000000340572ca */ /* 0x000fe400000e0000 */
[----:B------:R-:W-:Y:S01]  /*8e50*/  SHF.R.S32.HI R39, RZ, 0x18, R48 ;  /* 0x00000018ff277819 */ /* 0x000fe20000011430 */
[----:B------:R-:W-:Y:S01]  /*8e60*/  IMAD.SHL.U32 R48, R47, 0x100, RZ ;  /* 0x000001002f307824 */ /* 0x000fe200078e00ff */
[----:B------:R-:W-:Y:S02]  /*8e70*/  SHF.L.U32 R67, R49, 0x10, RZ ;  /* 0x0000001031437819 */ /* 0x000fe400000006ff */
[C---:B------:R-:W-:Y:S02]  /*8e80*/  PRMT R65, R50.reuse, 0x8880, RZ ;  /* 0x0000888032417816 */ /* 0x040fe400000000ff */
[----:B------:R-:W-:Y:S02]  /*8e90*/  SHF.R.S32.HI R41, RZ, 0x18, R49 ;  /* 0x00000018ff297819 */ /* 0x000fe40000011431 */
[----:B------:R-:W-:Y:S02]  /*8ea0*/  SHF.L.U32 R64, R50, 0x10, RZ ;  /* 0x0000001032407819 */ /* 0x000fe400000006ff */
[----:B------:R-:W-:Y:S01]  /*8eb0*/  SHF.R.S32.HI R42, RZ, 0x18, R50 ;  /* 0x00000018ff2a7819 */ /* 0x000fe20000011432 */
[----:B------:R-:W-:Y:S01]  /*8ec0*/  UIADD3 UR4, UPT, UPT, UR5, 0xe0, URZ ;  /* 0x000000e005047890 */ /* 0x000fe2000fffe0ff */
[----:B------:R-:W-:Y:S01]  /*8ed0*/  PRMT R59, R44, 0x8880, RZ ;  /* 0x000088802c3b7816 */ /* 0x000fe200000000ff */
[C---:B-1----:R-:W-:Y:S02]  /*8ee0*/  IMAD R4, R38.reuse, R4, RZ ;  /* 0x0000000426047224 */ /* 0x042fe400078e02ff */
[----:B------:R-:W-:Y:S01]  /*8ef0*/  UPRMT UR4, UR45, 0x654, UR4 ;  /* 0x000006542d047896 */ /* 0x000fe20008000004 */
[C---:B------:R-:W-:Y:S01]  /*8f00*/  IMAD R5, R38.reuse, R5, RZ ;  /* 0x0000000526057224 */ /* 0x040fe200078e02ff */
[----:B------:R-:W-:Y:S01]  /*8f10*/  SHF.R.S32.HI R43, RZ, 0x18, R51 ;  /* 0x00000018ff2b7819 */ /* 0x000fe20000011433 */
[----:B------:R-:W-:Y:S01]  /*8f20*/  IMAD R6, R38, R6, RZ ;  /* 0x0000000626067224 */ /* 0x000fe200078e02ff */
[----:B------:R-:W-:Y:S01]  /*8f30*/  SHF.L.U32 R51, R46, 0x8, RZ ;  /* 0x000000082e337819 */ /* 0x000fe200000006ff */
[----:B------:R-:W-:Y:S01]  /*8f40*/  IMAD R4, R0, R40, R4 ;  /* 0x0000002800047224 */ /* 0x000fe200078e0204 */
[----:B------:R-:W-:Y:S01]  /*8f50*/  MOV R0, R68 ;  /* 0x0000004400007202 */ /* 0x000fe20000000f00 */
[----:B------:R-:W-:Y:S01]  /*8f60*/  IMAD R7, R38, R7, RZ ;  /* 0x0000000726077224 */ /* 0x000fe200078e02ff */
[----:B------:R-:W-:Y:S01]  /*8f70*/  SHF.L.U32 R58, R44, 0x10, RZ ;  /* 0x000000102c3a7819 */ /* 0x000fe200000006ff */
[-C--:B------:R-:W-:Y:S01]  /*8f80*/  IMAD R5, R2, R40.reuse, R5 ;  /* 0x0000002802057224 */ /* 0x080fe200078e0205 */
[----:B------:R-:W-:Y:S01]  /*8f90*/  SYNCS.ARRIVE.TRANS64.RED.A1T0 RZ, [UR4], RZ ;  /* 0x000000ffffff79a7 */ /* 0x000fe20008100404 */
[----:B------:R-:W-:Y:S01]  /*8fa0*/  IMAD R6, R3, R40, R6 ;  /* 0x0000002803067224 */ /* 0x000fe200078e0206 */
[----:B------:R-:W-:Y:S01]  /*8fb0*/  SHF.R.S32.HI R2, RZ, 0x18, R67 ;  /* 0x00000018ff027819 */ /* 0x000fe20000011443 */
[C---:B------:R-:W-:Y:S01]  /*8fc0*/  IMAD R8, R38.reuse, R8, RZ ;  /* 0x0000000826087224 */ /* 0x040fe200078e02ff */
[----:B------:R-:W-:Y:S01]  /*8fd0*/  SHF.R.S32.HI R3, RZ, 0x18, R66 ;  /* 0x00000018ff037819 */ /* 0x000fe20000011442 */
[-C--:B------:R-:W-:Y:S01]  /*8fe0*/  IMAD R7, R39, R40.reuse, R7 ;  /* 0x0000002827077224 */ /* 0x080fe200078e0207 */
[----:B------:R-:W-:Y:S01]  /*8ff0*/  MOV R39, R65 ;  /* 0x0000004100277202 */ /* 0x000fe20000000f00 */
[----:B------:R-:W-:Y:S01]  /*9000*/  IMAD R9, R38, R9, RZ ;  /* 0x0000000926097224 */ /* 0x000fe200078e02ff */
[C---:B------:R-:W-:Y:S01]  /*9010*/  PRMT R56, R45.reuse, 0x8880, RZ ;  /* 0x000088802d387816 */ /* 0x040fe200000000ff */
[----:B------:R-:W-:Y:S01]  /*9020*/  IMAD R8, R0, R40, R8 ;  /* 0x0000002800087224 */ /* 0x000fe200078e0208 */
[----:B------:R-:W-:Y:S01]  /*9030*/  SHF.L.U32 R55, R45, 0x10, RZ ;  /* 0x000000102d377819 */ /* 0x000fe200000006ff */
[----:B------:R-:W-:Y:S01]  /*9040*/  IMAD R10, R38, R10, RZ ;  /* 0x0000000a260a7224 */ /* 0x000fe200078e02ff */
[----:B------:R-:W-:Y:S01]  /*9050*/  PRMT R53, R46, 0x8880, RZ ;  /* 0x000088802e357816 */ /* 0x000fe200000000ff */
[----:B------:R-:W-:Y:S01]  /*9060*/  IMAD R9, R2, R40, R9 ;  /* 0x0000002802097224 */ /* 0x000fe200078e0209 */
[----:B------:R-:W-:Y:S01]  /*9070*/  SHF.R.S32.HI R45, RZ, 0x18, R45 ;  /* 0x00000018ff2d7819 */ /* 0x000fe2000001142d */
[----:B------:R-:W-:Y:S01]  /*9080*/  IMAD R0, R38, R20, RZ ;  /* 0x0000001426007224 */ /* 0x000fe200078e02ff */
[----:B------:R-:W-:Y:S01]  /*9090*/  SHF.L.U32 R52, R46, 0x10, RZ ;  /* 0x000000102e347819 */ /* 0x000fe200000006ff */
[C---:B------:R-:W-:Y:S01]  /*90a0*/  IMAD R11, R38.reuse, R11, RZ ;  /* 0x0000000b260b7224 */ /* 0x040fe200078e02ff */
[C---:B------:R-:W-:Y:S01]  /*90b0*/  PRMT R50, R47.reuse, 0x8880, RZ ;  /* 0x000088802f327816 */ /* 0x040fe200000000ff */
[C---:B------:R-:W-:Y:S01]  /*90c0*/  IMAD R2, R38.reuse, R21, RZ ;  /* 0x0000001526027224 */ /* 0x040fe200078e02ff */
[----:B------:R-:W-:Y:S01]  /*90d0*/  SHF.R.S32.HI R46, RZ, 0x18, R46 ;  /* 0x00000018ff2e7819 */ /* 0x000fe2000001142e */
[C---:B------:R-:W-:Y:S01]  /*90e0*/  IMAD R20, R38.reuse, R24, RZ ;  /* 0x0000001826147224 */ /* 0x040fe200078e02ff */
[----:B------:R-:W-:Y:S01]  /*90f0*/  SHF.L.U32 R49, R47, 0x10, RZ ;  /* 0x000000102f317819 */ /* 0x000fe200000006ff */
[C---:B------:R-:W-:Y:S01]  /*9100*/  IMAD R21, R38.reuse, R25, RZ ;  /* 0x0000001926157224 */ /* 0x040fe200078e02ff */
[----:B------:R-:W-:Y:S01]  /*9110*/  SHF.R.S32.HI R47, RZ, 0x18, R47 ;  /* 0x00000018ff2f7819 */ /* 0x000fe2000001142f */
[----:B------:R-:W-:Y:S01]  /*9120*/  IMAD R24, R38, R28, RZ ;  /* 0x0000001c26187224 */ /* 0x000fe200078e02ff */
[----:B------:R-:W-:Y:S01]  /*9130*/  SHF.L.U32 R57, R44, 0x8, RZ ;  /* 0x000000082c397819 */ /* 0x000fe200000006ff */
[----:B------:R-:W-:Y:S01]  /*9140*/  IMAD R10, R3, R40, R10 ;  /* 0x00000028030a7224 */ /* 0x000fe200078e020a */
[----:B------:R-:W-:Y:S01]  /*9150*/  SHF.R.S32.HI R44, RZ, 0x18, R44 ;  /* 0x00000018ff2c7819 */ /* 0x000fe2000001142c */
[----:B------:R-:W-:Y:S01]  /*9160*/  IMAD R12, R38, R12, RZ ;  /* 0x0000000c260c7224 */ /* 0x000fe200078e02ff */
[----:B------:R-:W-:Y:S01]  /*9170*/  IADD3 R36, PT, PT, R36, 0x1, RZ ;  /* 0x0000000124247810 */ /* 0x000fe20007ffe0ff */
[C---:B------:R-:W-:Y:S02]  /*9180*/  IMAD R25, R38.reuse, R29, RZ ;  /* 0x0000001d26197224 */ /* 0x040fe400078e02ff */
[C---:B------:R-:W-:Y:S01]  /*9190*/  IMAD R28, R38.reuse, R32, RZ ;  /* 0x00000020261c7224 */ /* 0x040fe200078e02ff */
[----:B------:R-:W-:Y:S01]  /*91a0*/  SHF.R.S32.HI R32, RZ, 0x18, R64 ;  /* 0x00000018ff207819 */ /* 0x000fe20000011440 */
[C---:B------:R-:W-:Y:S01]  /*91b0*/  IMAD R29, R38.reuse, R33, RZ ;  /* 0x00000021261d7224 */ /* 0x040fe200078e02ff */
[----:B------:R-:W-:Y:S01]  /*91c0*/  I2IP.S8.S32.SAT R33, R7, R6, RZ ;  /* 0x0000000607217239 */ /* 0x000fe200000014ff */
[----:B------:R-:W-:Y:S01]  /*91d0*/  IMAD R11, R41, R40, R11 ;  /* 0x00000028290b7224 */ /* 0x000fe200078e020b */
[----:B------:R-:W-:Y:S01]  /*91e0*/  SHF.R.S32.HI R6, RZ, 0x18, R63 ;  /* 0x00000018ff067819 */ /* 0x000fe2000001143f */
[C---:B------:R-:W-:Y:S01]  /*91f0*/  IMAD R13, R38.reuse, R13, RZ ;  /* 0x0000000d260d7224 */ /* 0x040fe200078e02ff */
[----:B------:R-:W-:Y:S01]  /*9200*/  MOV R7, R62 ;  /* 0x0000003e00077202 */ /* 0x000fe20000000f00 */
[C---:B------:R-:W-:Y:S02]  /*9210*/  IMAD R14, R38.reuse, R14, RZ ;  /* 0x0000000e260e7224 */ /* 0x040fe400078e02ff */
[C---:B------:R-:W-:Y:S02]  /*9220*/  IMAD R3, R38.reuse, R22, RZ ;  /* 0x0000001626037224 */ /* 0x040fe400078e02ff */
[----:B------:R-:W-:Y:S02]  /*9230*/  IMAD R12, R39, R40, R12 ;  /* 0x00000028270c7224 */ /* 0x000fe400078e020c */
[C---:B------:R-:W-:Y:S02]  /*9240*/  IMAD R22, R38.reuse, R26, RZ ;  /* 0x0000001a26167224 */ /* 0x040fe400078e02ff */
[C---:B------:R-:W-:Y:S02]  /*9250*/  IMAD R15, R38.reuse, R15, RZ ;  /* 0x0000000f260f7224 */ /* 0x040fe400078e02ff */
[----:B------:R-:W-:Y:S02]  /*9260*/  IMAD R26, R38, R30, RZ ;  /* 0x0000001e261a7224 */ /* 0x000fe400078e02ff */
[----:B------:R-:W-:Y:S02]  /*9270*/  IMAD R13, R32, R40, R13 ;  /* 0x00000028200d7224 */ /* 0x000fe400078e020d */
[C---:B------:R-:W-:Y:S01]  /*9280*/  IMAD R30, R38.reuse, R34, RZ ;  /* 0x00000022261e7224 */ /* 0x040fe200078e02ff */
[----:B------:R-:W-:Y:S01]  /*9290*/  I2IP.S8.S32.SAT R34, R11, R10, RZ ;  /* 0x0000000a0b227239 */ /* 0x000fe200000014ff */
[----:B------:R-:W-:Y:S01]  /*92a0*/  IMAD R16, R38, R16, RZ ;  /* 0x0000001026107224 */ /* 0x000fe200078e02ff */
[----:B------:R-:W-:Y:S01]  /*92b0*/  SHF.R.S32.HI R10, RZ, 0x18, R61 ;  /* 0x00000018ff0a7819 */ /* 0x000fe2000001143d */
[----:B------:R-:W-:Y:S01]  /*92c0*/  IMAD R14, R6, R40, R14 ;  /* 0x00000028060e7224 */ /* 0x000fe200078e020e */
[----:B------:R-:W-:Y:S01]  /*92d0*/  I2IP.S8.S32.SAT R61, R9, R8, R34 ;  /* 0x00000008093d7239 */ /* 0x000fe20000001422 */
[----:B------:R-:W-:Y:S01]  /*92e0*/  IMAD R17, R38, R17, RZ ;  /* 0x0000001126117224 */ /* 0x000fe200078e02ff */
[----:B------:R-:W-:Y:S01]  /*92f0*/  SHF.R.S32.HI R11, RZ, 0x18, R60 ;  /* 0x00000018ff0b7819 */ /* 0x000fe2000001143c */
[----:B------:R-:W-:Y:S01]  /*9300*/  IMAD R15, R42, R40, R15 ;  /* 0x000000282a0f7224 */ /* 0x000fe200078e020f */
[----:B------:R-:W-:Y:S01]  /*9310*/  I2IP.S8.S32.SAT R60, R5, R4, R33 ;  /* 0x00000004053c7239 */ /* 0x000fe20000001421 */
[C---:B------:R-:W-:Y:S01]  /*9320*/  IMAD R18, R38.reuse, R18, RZ ;  /* 0x0000001226127224 */ /* 0x040fe200078e02ff */
[----:B------:R-:W-:Y:S01]  /*9330*/  SHF.R.S32.HI R5, RZ, 0x18, R58 ;  /* 0x00000018ff057819 */ /* 0x000fe2000001143a */
[----:B------:R-:W-:Y:S01]  /*9340*/  IMAD R16, R7, R40, R16 ;  /* 0x0000002807107224 */ /* 0x000fe200078e0210 */
[----:B------:R-:W-:Y:S01]  /*9350*/  I2IP.S8.S32.SAT R14, R15, R14, RZ ;  /* 0x0000000e0f0e7239 */ /* 0x000fe200000014ff */
[----:B------:R-:W-:Y:S01]  /*9360*/  IMAD R19, R38, R19, RZ ;  /* 0x0000001326137224 */ /* 0x000fe200078e02ff */
[----:B------:R-:W-:Y:S01]  /*9370*/  SHF.R.S32.HI R7, RZ, 0x18, R48 ;  /* 0x00000018ff077819 */ /* 0x000fe20000011430 */
[----:B------:R-:W-:Y:S01]  /*9380*/  IMAD R17, R10, R40, R17 ;  /* 0x000000280a117224 */ /* 0x000fe200078e0211 */
[----:B------:R-:W-:Y:S01]  /*9390*/  I2IP.S8.S32.SAT R62, R13, R12, R14 ;  /* 0x0000000c0d3e7239 */ /* 0x000fe2000000140e */
[-C--:B------:R-:W-:Y:S01]  /*93a0*/  IMAD R18, R11, R40.reuse, R18 ;  /* 0x000000280b127224 */ /* 0x080fe200078e0212 */
[----:B------:R-:W-:Y:S01]  /*93b0*/  SHF.R.S32.HI R6, RZ, 0x18, R57 ;  /* 0x00000018ff067819 */ /* 0x000fe20000011439 */
[----:B------:R-:W-:Y:S02]  /*93c0*/  IMAD.MOV.U32 R4, RZ, RZ, R59 ;  /* 0x000000ffff047224 */ /* 0x000fe400078e003b */
[-C--:B------:R-:W-:Y:S02]  /*93d0*/  IMAD R19, R43, R40.reuse, R19 ;  /* 0x000000282b137224 */ /* 0x080fe400078e0213 */
[----:B------:R-:W-:Y:S01]  /*93e0*/  IMAD R0, R4, R40, R0 ;  /* 0x0000002804007224 */ /* 0x000fe200078e0200 */
[----:B------:R-:W-:Y:S01]  /*93f0*/  MOV R4, R56 ;  /* 0x0000003800047202 */ /* 0x000fe20000000f00 */
[----:B------:R-:W-:Y:S01]  /*9400*/  IMAD R23, R38, R23, RZ ;  /* 0x0000001726177224 */ /* 0x000fe200078e02ff */
[----:B------:R-:W-:Y:S01]  /*9410*/  I2IP.S8.S32.SAT R18, R19, R18, RZ ;  /* 0x0000001213127239 */ /* 0x000fe200000014ff */
[-C--:B------:R-:W-:Y:S01]  /*9420*/  IMAD R2, R5, R40.reuse, R2 ;  /* 0x0000002805027224 */ /* 0x080fe200078e0202 */
[----:B------:R-:W-:Y:S01]  /*9430*/  SHF.R.S32.HI R5, RZ, 0x18, R55 ;  /* 0x00000018ff057819 */ /* 0x000fe20000011437 */
[----:B------:R-:W-:Y:S01]  /*9440*/  IMAD R3, R6, R40, R3 ;  /* 0x0000002806037224 */ /* 0x000fe200078e0203 */
[----:B------:R-:W-:Y:S01]  /*9450*/  I2IP.S8.S32.SAT R63, R17, R16, R18 ;  /* 0x00000010113f7239 */ /* 0x000fe20000001412 */
[-C--:B------:R-:W-:Y:S01]  /*9460*/  IMAD R23, R44, R40.reuse, R23 ;  /* 0x000000282c177224 */ /* 0x080fe200078e0217 */
[----:B------:R-:W-:Y:S01]  /*9470*/  SHF.R.S32.HI R6, RZ, 0x18, R54 ;  /* 0x00000018ff067819 */ /* 0x000fe20000011436 */
[-C--:B------:R-:W-:Y:S01]  /*9480*/  IMAD R20, R4, R40.reuse, R20 ;  /* 0x0000002804147224 */ /* 0x080fe200078e0214 */
[----:B------:R-:W-:Y:S01]  /*9490*/  MOV R4, R53 ;  /* 0x0000003500047202 */ /* 0x000fe20000000f00 */
[----:B------:R1:W-:Y:S01]  /*94a0*/  STS.128 [R69+UR44+0x5200], R60 ;  /* 0x0052003c45007988 */ /* 0x0003e20008000c2c */
[----:B------:R-:W-:Y:S01]  /*94b0*/  IMAD R27, R38, R27, RZ ;  /* 0x0000001b261b7224 */ /* 0x000fe200078e02ff */
[----:B------:R-:W-:Y:S01]  /*94c0*/  I2IP.S8.S32.SAT R3, R23, R3, RZ ;  /* 0x0000000317037239 */ /* 0x000fe200000014ff */
[-C--:B------:R-:W-:Y:S01]  /*94d0*/  IMAD R21, R5, R40.reuse, R21 ;  /* 0x0000002805157224 */ /* 0x080fe200078e0215 */
[----:B------:R-:W-:Y:S01]  /*94e0*/  SHF.R.S32.HI R5, RZ, 0x18, R52 ;  /* 0x00000018ff057819 */ /* 0x000fe20000011434 */
[-C--:B------:R-:W-:Y:S01]  /*94f0*/  IMAD R22, R6, R40.reuse, R22 ;  /* 0x0000002806167224 */ /* 0x080fe200078e0216 */
[----:B------:R-:W-:Y:S01]  /*9500*/  SHF.R.S32.HI R6, RZ, 0x18, R49 ;  /* 0x00000018ff067819 */ /* 0x000fe20000011431 */
[-C--:B------:R-:W-:Y:S02]  /*9510*/  IMAD R27, R45, R40.reuse, R27 ;  /* 0x000000282d1b7224 */ /* 0x080fe400078e021b */
[-C--:B------:R-:W-:Y:S01]  /*9520*/  IMAD R24, R4, R40.reuse, R24 ;  /* 0x0000002804187224 */ /* 0x080fe200078e0218 */
[----:B------:R-:W-:Y:S01]  /*9530*/  SHF.R.S32.HI R4, RZ, 0x18, R51 ;  /* 0x00000018ff047819 */ /* 0x000fe20000011433 */
[----:B------:R-:W-:Y:S01]  /*9540*/  IMAD R25, R5, R40, R25 ;  /* 0x0000002805197224 */ /* 0x000fe200078e0219 */
[----:B------:R-:W-:Y:S01]  /*9550*/  MOV R5, R50 ;  /* 0x0000003200057202 */ /* 0x000fe20000000f00 */
[----:B------:R-:W-:Y:S02]  /*9560*/  IMAD R31, R38, R31, RZ ;  /* 0x0000001f261f7224 */ /* 0x000fe400078e02ff */
[----:B------:R-:W-:Y:S01]  /*9570*/  IMAD R26, R4, R40, R26 ;  /* 0x00000028041a7224 */ /* 0x000fe200078e021a */
[----:B------:R-:W-:Y:S01]  /*9580*/  I2IP.S8.S32.SAT R4, R2, R0, R3 ;  /* 0x0000000002047239 */ /* 0x000fe20000001403 */
[-C--:B------:R-:W-:Y:S02]  /*9590*/  IMAD R31, R46, R40.reuse, R31 ;  /* 0x000000282e1f7224 */ /* 0x080fe400078e021f */
[----:B------:R-:W-:Y:S01]  /*95a0*/  IMAD R28, R5, R40, R28 ;  /* 0x00000028051c7224 */ /* 0x000fe200078e021c */
[----:B------:R-:W-:Y:S01]  /*95b0*/  I2IP.S8.S32.SAT R5, R27, R22, RZ ;  /* 0x000000161b057239 */ /* 0x000fe200000014ff */
[----:B------:R-:W-:Y:S01]  /*95c0*/  IMAD R29, R6, R40, R29 ;  /* 0x00000028061d7224 */ /* 0x000fe200078e021d */
[----:B------:R-:W-:Y:S01]  /*95d0*/  I2IP.S8.S32.SAT R6, R31, R26, RZ ;  /* 0x0000001a1f067239 */ /* 0x000fe200000014ff */
[----:B------:R-:W-:Y:S01]  /*95e0*/  IMAD R35, R38, R35, RZ ;  /* 0x0000002326237224 */ /* 0x000fe200078e02ff */
[----:B------:R-:W-:Y:S01]  /*95f0*/  I2IP.S8.S32.SAT R5, R21, R20, R5 ;  /* 0x0000001415057239 */ /* 0x000fe20000001405 */
[----:B------:R-:W-:Y:S01]  /*9600*/  IMAD R30, R7, R40, R30 ;  /* 0x00000028071e7224 */ /* 0x000fe200078e021e */
[----:B------:R-:W-:Y:S01]  /*9610*/  I2IP.S8.S32.SAT R6, R25, R24, R6 ;  /* 0x0000001819067239 */ /* 0x000fe20000001406 */
[----:B------:R-:W-:Y:S05]  /*9620*/  IMAD R35, R47, R40, R35 ;  /* 0x000000282f237224 */ /* 0x000fea00078e0223 */
[----:B------:R-:W-:Y:S04]  /*9630*/  I2IP.S8.S32.SAT R7, R35, R30, RZ ;  /* 0x0000001e23077239 */ /* 0x000fe800000014ff */
[----:B------:R-:W-:Y:S05]  /*9640*/  I2IP.S8.S32.SAT R7, R29, R28, R7 ;  /* 0x0000001c1d077239 */ /* 0x000fea0000001407 */
        /* <DEDUP_REMOVED lines=18> */
.L_x_131:
[----:B------:R-:W-:Y:S05]  /*9770*/  BSYNC.RECONVERGENT B0 ;  /* 0x0000000000007941 */ /* 0x000fea0003800200 */
.L_x_130:
[----:B------:R-:W-:Y:S01]  /*9780*/  R2UR UR5, R76 ;  /* 0x000000004c0572ca */ /* 0x000fe200000e0000 */
[----:B------:R-:W-:Y:S01]  /*9790*/  BAR.SYNC.DEFER_BLOCKING 0x1, 0x80 ;  /* 0x0042000000007b1d */ /* 0x000fe20000010000 */
[----:B------:R-:W-:Y:S01]  /*97a0*/  R2UR UR4, R77 ;  /* 0x000000004d0472ca */ /* 0x000fe200000e0000 */
[----:B------:R-:W-:Y:S01]  /*97b0*/  UISETP.NE.AND UP0, UPT, UR46, URZ, UPT ;  /* 0x000000ff2e00728c */ /* 0x000fe2000bf05270 */
[----:B------:R-:W-:Y:S02]  /*97c0*/  ISETP.NE.AND P0, PT, R79, 0x2, PT ;  /* 0x000000024f00780c */ /* 0x000fe40003f05270 */
[----:B------:R-:W-:Y:S02]  /*97d0*/  ISETP.NE.AND P1, PT, R36, 0x4, PT ;  /* 0x000000042400780c */ /* 0x000fe40003f25270 */
[----:B------:R-:W-:Y:S02]  /*97e0*/  SEL R2, RZ, 0x1, P0 ;  /* 0x00000001ff027807 */ /* 0x000fe40000000000 */
[----:B------:R-:W-:Y:S02]  /*97f0*/  SEL R0, RZ, 0x1, P1 ;  /* 0x00000001ff007807 */ /* 0x000fe40000800000 */
[----:B------:R-:W-:Y:S01]  /*9800*/  LOP3.LUT R83, R83, R2, RZ, 0x3c, !PT ;  /* 0x0000000253537212 */ /* 0x000fe200078e3cff */
[----:B------:R-:W-:Y:S01]  /*9810*/  UIADD3 UR31, UPT, UPT, UR37, UR5, URZ ;  /* 0x00000005251f7290 */ /* 0x000fe2000fffe0ff */
[----:B------:R-:W-:Y:S01]  /*9820*/  LOP3.LUT R84, R84, R0, RZ, 0x3c, !PT ;  /* 0x0000000054547212 */ /* 0x000fe200078e3cff */
[----:B------:R-:W-:Y:S01]  /*9830*/  UIADD3 UR30, UPT, UPT, UR38, UR4, URZ ;  /* 0x00000004261e7290 */ /* 0x000fe2000fffe0ff */
[----:B------:R-:W-:Y:S02]  /*9840*/  SEL R79, R79, RZ, P0 ;  /* 0x000000ff4f4f7207 */ /* 0x000fe40000000000 */
[----:B------:R-:W-:Y:S01]  /*9850*/  SEL R36, R36, RZ, P1 ;  /* 0x000000ff24247207 */ /* 0x000fe20000800000 */
[----:B------:R-:W-:Y:S01]  /*9860*/  UMOV UR36, UR59 ;  /* 0x0000003b00247c82 */ /* 0x000fe20008000000 */
[----:B------:R-:W-:Y:S07]  /*9870*/  BRA.U UP0, `(.L_x_132) ;  /* 0xffffffb900c47547 */ /* 0x000fee000b83ffff */
[----:B------:R-:W-:Y:S05]  /*9880*/  EXIT ;  /* 0x000000000000794d */ /* 0x000fea0003800000 */
.L_x_24:
[----:B---3--:R3:W4:Y:S02]  /*9890*/  SYNCS.PHASECHK.TRANS64.TRYWAIT P0, [R0+URZ+0x110], R2 ;  /* 0x00011002000075a7 */ /* 0x00872400080011ff */
[----:B----4-:R-:W-:Y:S05]  /*98a0*/  @!P0 NANOSLEEP.SYNCS 0x989680 ;  /* 0x009896800000895d */ /* 0x010fea0003900000 */
[----:B------:R-:W4:Y:S02]  /*98b0*/  @!P0 SYNCS.PHASECHK.TRANS64 P0, [R0+URZ+0x110], R2 ;  /* 0x00011002000085a7 */ /* 0x000f2400080010ff */
[----:B----4-:R-:W-:Y:S05]  /*98c0*/  @!P0 BRA `(.L_x_24) ;  /* 0xfffffffc00f08947 */ /* 0x010fea000383ffff */
[----:B------:R-:W-:Y:S05]  /*98d0*/  BRA `(.L_x_133) ;  /* 0xffffff7c00f47947 */ /* 0x000fea000383ffff */
.L_x_27:
[----:B--2---:R-:W-:-:S07]  /*98e0*/  MOV R0, UR33 ;  /* 0x0000002100007c02 */ /* 0x004fce0008000f00 */
.L_x_134:
[----:B--2---:R2:W3:Y:S02]  /*98f0*/  SYNCS.PHASECHK.TRANS64.TRYWAIT P0, [R0+URZ+0x28], R3 ;  /* 0x00002803000075a7 */ /* 0x0044e400080011ff */
[----:B---3--:R-:W-:Y:S05]  /*9900*/  @!P0 NANOSLEEP.SYNCS 0x989680 ;  /* 0x009896800000895d */ /* 0x008fea0003900000 */
[----:B------:R-:W3:Y:S02]  /*9910*/  @!P0 SYNCS.PHASECHK.TRANS64 P0, [R0+URZ+0x28], R3 ;  /* 0x00002803000085a7 */ /* 0x000ee400080010ff */
[----:B---3--:R-:W-:Y:S05]  /*9920*/  @!P0 BRA `(.L_x_134) ;  /* 0xfffffffc00f08947 */ /* 0x008fea000383ffff */
[----:B------:R-:W-:Y:S05]  /*9930*/  BRA `(.L_x_26) ;  /* 0xffffff80003c7947 */ /* 0x000fea000383ffff */
.L_x_34:
[----:B-1----:R-:W-:-:S07]  /*9940*/  MOV R0, UR17 ;  /* 0x0000001100007c02 */ /* 0x002fce0008000f00 */
.L_x_135:
[----:B-1----:R1:W2:Y:S02]  /*9950*/  SYNCS.PHASECHK.TRANS64.TRYWAIT P0, [R0+URZ+0x28], R3 ;  /* 0x00002803000075a7 */ /* 0x0022a400080011ff */
[----:B--2---:R-:W-:Y:S05]  /*9960*/  @!P0 NANOSLEEP.SYNCS 0x989680 ;  /* 0x009896800000895d */ /* 0x004fea0003900000 */
[----:B------:R-:W2:Y:S02]  /*9970*/  @!P0 SYNCS.PHASECHK.TRANS64 P0, [R0+URZ+0x28], R3 ;  /* 0x00002803000085a7 */ /* 0x000ea400080010ff */
[----:B--2---:R-:W-:Y:S05]  /*9980*/  @!P0 BRA `(.L_x_135) ;  /* 0xfffffffc00f08947 */ /* 0x004fea000383ffff */
[----:B------:R-:W-:Y:S05]  /*9990*/  BRA `(.L_x_33) ;  /* 0xffffff8000f87947 */ /* 0x000fea000383ffff */
.L_x_39:
[----:B-1----:R1:W2:Y:S02]  /*99a0*/  SYNCS.PHASECHK.TRANS64.TRYWAIT P0, [R3+URZ+0xa0], R0 ;  /* 0x0000a000030075a7 */ /* 0x0022a400080011ff */
[----:B--2---:R-:W-:Y:S05]  /*99b0*/  @!P0 NANOSLEEP.SYNCS 0x989680 ;  /* 0x009896800000895d */ /* 0x004fea0003900000 */
[----:B------:R-:W2:Y:S02]  /*99c0*/  @!P0 SYNCS.PHASECHK.TRANS64 P0, [R3+URZ+0xa0], R0 ;  /* 0x0000a000030085a7 */ /* 0x000ea400080010ff */
[----:B--2---:R-:W-:Y:S05]  /*99d0*/  @!P0 BRA `(.L_x_39) ;  /* 0xfffffffc00f08947 */ /* 0x004fea000383ffff */
[----:B------:R-:W-:Y:S05]  /*99e0*/  BRA `(.L_x_136) ;  /* 0xffffff84009c7947 */ /* 0x000fea000383ffff */
.L_x_43:
[----:B------:R-:W-:-:S07]  /*99f0*/  MOV R0, UR4 ;  /* 0x0000000400007c02 */ /* 0x000fce0008000f00 */
.L_x_137:
[----:B-1----:R1:W2:Y:S02]  /*9a00*/  SYNCS.PHASECHK.TRANS64.TRYWAIT P0, [R0+URZ], R2 ;  /* 0x00000002000075a7 */ /* 0x0022a400080011ff */
[----:B--2---:R-:W-:Y:S05]  /*9a10*/  @!P0 NANOSLEEP.SYNCS 0x989680 ;  /* 0x009896800000895d */ /* 0x004fea0003900000 */
[----:B------:R-:W2:Y:S02]  /*9a20*/  @!P0 SYNCS.PHASECHK.TRANS64 P0, [R0+URZ], R2 ;  /* 0x00000002000085a7 */ /* 0x000ea400080010ff */
[----:B--2---:R-:W-:Y:S05]  /*9a30*/  @!P0 BRA `(.L_x_137) ;  /* 0xfffffffc00f08947 */ /* 0x004fea000383ffff */
[----:B------:R-:W-:Y:S05]  /*9a40*/  BRA `(.L_x_138) ;  /* 0xffffff8c00487947 */ /* 0x000fea000383ffff */
.L_x_44:
[----:B------:R-:W-:-:S07]  /*9a50*/  MOV R0, UR5 ;  /* 0x0000000500007c02 */ /* 0x000fce0008000f00 */
.L_x_139:
[----:B-1----:R1:W2:Y:S02]  /*9a60*/  SYNCS.PHASECHK.TRANS64.TRYWAIT P0, [R0+URZ], R3 ;  /* 0x00000003000075a7 */ /* 0x0022a400080011ff */
[----:B--2---:R-:W-:Y:S05]  /*9a70*/  @!P0 NANOSLEEP.SYNCS 0x989680 ;  /* 0x009896800000895d */ /* 0x004fea0003900000 */
[----:B------:R-:W2:Y:S02]  /*9a80*/  @!P0 SYNCS.PHASECHK.TRANS64 P0, [R0+URZ], R3 ;  /* 0x00000003000085a7 */ /* 0x000ea400080010ff */
[----:B--2---:R-:W-:Y:S05]  /*9a90*/  @!P0 BRA `(.L_x_139) ;  /* 0xfffffffc00f08947 */ /* 0x004fea000383ffff */
[----:B------:R-:W-:Y:S05]  /*9aa0*/  BRA `(.L_x_140) ;  /* 0xffffff8c00547947 */ /* 0x000fea000383ffff */
.L_x_45:
[----:B------:R-:W-:-:S07]  /*9ab0*/  MOV R0, UR5 ;  /* 0x0000000500007c02 */ /* 0x000fce0008000f00 */
.L_x_141:
[----:B-1----:R1:W2:Y:S02]  /*9ac0*/  SYNCS.PHASECHK.TRANS64.TRYWAIT P0, [R0+URZ], R3 ;  /* 0x00000003000075a7 */ /* 0x0022a400080011ff */
[----:B--2---:R-:W-:Y:S05]  /*9ad0*/  @!P0 NANOSLEEP.SYNCS 0x989680 ;  /* 0x009896800000895d */ /* 0x004fea0003900000 */
[----:B------:R-:W2:Y:S02]  /*9ae0*/  @!P0 SYNCS.PHASECHK.TRANS64 P0, [R0+URZ], R3 ;  /* 0x00000003000085a7 */ /* 0x000ea400080010ff */
[----:B--2---:R-:W-:Y:S05]  /*9af0*/  @!P0 BRA `(.L_x_141) ;  /* 0xfffffffc00f08947 */ /* 0x004fea000383ffff */
[----:B------:R-:W-:Y:S05]  /*9b00*/  BRA `(.L_x_142) ;  /* 0xffffff8c00607947 */ /* 0x000fea000383ffff */
.L_x_46:
[----:B------:R-:W-:-:S07]  /*9b10*/  MOV R0, UR5 ;  /* 0x0000000500007c02 */ /* 0x000fce0008000f00 */
.L_x_143:
[----:B-1----:R1:W2:Y:S02]  /*9b20*/  SYNCS.PHASECHK.TRANS64.TRYWAIT P0, [R0+URZ], R3 ;  /* 0x00000003000075a7 */ /* 0x0022a400080011ff */
[----:B--2---:R-:W-:Y:S05]  /*9b30*/  @!P0 NANOSLEEP.SYNCS 0x989680 ;  /* 0x009896800000895d */ /* 0x004fea0003900000 */
[----:B------:R-:W2:Y:S02]  /*9b40*/  @!P0 SYNCS.PHASECHK.TRANS64 P0, [R0+URZ], R3 ;  /* 0x00000003000085a7 */ /* 0x000ea400080010ff */
[----:B--2---:R-:W-:Y:S05]  /*9b50*/  @!P0 BRA `(.L_x_143) ;  /* 0xfffffffc00f08947 */ /* 0x004fea000383ffff */
[----:B------:R-:W-:Y:S05]  /*9b60*/  BRA `(.L_x_144) ;  /* 0xffffff8c006c7947 */ /* 0x000fea000383ffff */
.L_x_49:
[----:B--2---:R2:W3:Y:S02]  /*9b70*/  SYNCS.PHASECHK.TRANS64.TRYWAIT P0, [R2+URZ+0x100], R4 ;  /* 0x00010004020075a7 */ /* 0x0044e400080011ff */
[----:B---3--:R-:W-:Y:S05]  /*9b80*/  @!P0 NANOSLEEP.SYNCS 0x989680 ;  /* 0x009896800000895d */ /* 0x008fea0003900000 */
[----:B------:R-:W3:Y:S02]  /*9b90*/  @!P0 SYNCS.PHASECHK.TRANS64 P0, [R2+URZ+0x100], R4 ;  /* 0x00010004020085a7 */ /* 0x000ee400080010ff */
[----:B---3--:R-:W-:Y:S05]  /*9ba0*/  @!P0 BRA `(.L_x_49) ;  /* 0xfffffffc00f08947 */ /* 0x008fea000383ffff */
[----:B------:R-:W-:Y:S05]  /*9bb0*/  BRA `(.L_x_145) ;  /* 0xffffff8c00c87947 */ /* 0x000fea000383ffff */
.L_x_50:
[----:B------:R-:W-:-:S07]  /*9bc0*/  MOV R2, UR4 ;  /* 0x0000000400027c02 */ /* 0x000fce0008000f00 */
.L_x_146:
[----:B--2---:R2:W3:Y:S02]  /*9bd0*/  SYNCS.PHASECHK.TRANS64.TRYWAIT P0, [R2+URZ+0xb0], R5 ;  /* 0x0000b005020075a7 */ /* 0x0044e400080011ff */
[----:B---3--:R-:W-:Y:S05]  /*9be0*/  @!P0 NANOSLEEP.SYNCS 0x989680 ;  /* 0x009896800000895d */ /* 0x008fea0003900000 */
[----:B------:R-:W3:Y:S02]  /*9bf0*/  @!P0 SYNCS.PHASECHK.TRANS64 P0, [R2+URZ+0xb0], R5 ;  /* 0x0000b005020085a7 */ /* 0x000ee400080010ff */
[----:B---3--:R-:W-:Y:S05]  /*9c00*/  @!P0 BRA `(.L_x_146) ;  /* 0xfffffffc00f08947 */ /* 0x008fea000383ffff */
[----:B------:R-:W-:Y:S05]  /*9c10*/  BRA `(.L_x_147) ;  /* 0xffffff8c00d87947 */ /* 0x000fea000383ffff */
.L_x_51:
[----:B--2---:R2:W3:Y:S02]  /*9c20*/  SYNCS.PHASECHK.TRANS64.TRYWAIT P1, [R2+URZ+0xa0], R4 ;  /* 0x0000a004020075a7 */ /* 0x0044e400080211ff */
[----:B---3--:R-:W-:Y:S05]  /*9c30*/  @!P1 NANOSLEEP.SYNCS 0x989680 ;  /* 0x009896800000995d */ /* 0x008fea0003900000 */
[----:B------:R-:W3:Y:S02]  /*9c40*/  @!P1 SYNCS.PHASECHK.TRANS64 P1, [R2+URZ+0xa0], R4 ;  /* 0x0000a004020095a7 */ /* 0x000ee400080210ff */
[----:B---3--:R-:W-:Y:S05]  /*9c50*/  @!P1 BRA `(.L_x_51) ;  /* 0xfffffffc00f09947 */ /* 0x008fea000383ffff */
[----:B------:R-:W-:Y:S05]  /*9c60*/  BRA `(.L_x_148) ;  /* 0xffffff9000087947 */ /* 0x000fea000383ffff */
.L_x_54:
[----:B------:R-:W-:-:S07]  /*9c70*/  MOV R0, UR4 ;  /* 0x0000000400007c02 */ /* 0x000fce0008000f00 */
.L_x_149:
[----:B--2---:R2:W3:Y:S02]  /*9c80*/  SYNCS.PHASECHK.TRANS64.TRYWAIT P0, [R0+URZ+0xb0], R2 ;  /* 0x0000b002000075a7 */ /* 0x0044e400080011ff */
[----:B---3--:R-:W-:Y:S05]  /*9c90*/  @!P0 NANOSLEEP.SYNCS 0x989680 ;  /* 0x009896800000895d */ /* 0x008fea0003900000 */
[----:B------:R-:W3:Y:S02]  /*9ca0*/  @!P0 SYNCS.PHASECHK.TRANS64 P0, [R0+URZ+0xb0], R2 ;  /* 0x0000b002000085a7 */ /* 0x000ee400080010ff */
[----:B---3--:R-:W-:Y:S05]  /*9cb0*/  @!P0 BRA `(.L_x_149) ;  /* 0xfffffffc00f08947 */ /* 0x008fea000383ffff */
[----:B------:R-:W-:Y:S05]  /*9cc0*/  BRA `(.L_x_53) ;  /* 0xffffff90005c7947 */ /* 0x000fea000383ffff */
.L_x_61:
[----:B-1----:R1:W2:Y:S02]  /*9cd0*/  SYNCS.PHASECHK.TRANS64.TRYWAIT P1, [R0+URZ+0xa0], R2 ;  /* 0x0000a002000075a7 */ /* 0x0022a400080211ff */
[----:B--2---:R-:W-:Y:S05]  /*9ce0*/  @!P1 NANOSLEEP.SYNCS 0x989680 ;  /* 0x009896800000995d */ /* 0x004fea0003900000 */
[----:B------:R-:W2:Y:S02]  /*9cf0*/  @!P1 SYNCS.PHASECHK.TRANS64 P1, [R0+URZ+0xa0], R2 ;  /* 0x0000a002000095a7 */ /* 0x000ea400080210ff */
[----:B--2---:R-:W-:Y:S05]  /*9d00*/  @!P1 BRA `(.L_x_61) ;  /* 0xfffffffc00f09947 */ /* 0x004fea000383ffff */
[----:B------:R-:W-:Y:S05]  /*9d10*/  BRA `(.L_x_150) ;  /* 0xffffff9400d07947 */ /* 0x000fea000383ffff */
.L_x_62:
[----:B------:R-:W-:-:S07]  /*9d20*/  MOV R2, UR31 ;  /* 0x0000001f00027c02 */ /* 0x000fce0008000f00 */
.L_x_151:
[----:B-1----:R1:W2:Y:S02]  /*9d30*/  SYNCS.PHASECHK.TRANS64.TRYWAIT P0, [R2+URZ+0xe0], R0 ;  /* 0x0000e000020075a7 */ /* 0x0022a400080011ff */
[----:B--2---:R-:W-:Y:S05]  /*9d40*/  @!P0 NANOSLEEP.SYNCS 0x989680 ;  /* 0x009896800000895d */ /* 0x004fea0003900000 */
[----:B------:R-:W2:Y:S02]  /*9d50*/  @!P0 SYNCS.PHASECHK.TRANS64 P0, [R2+URZ+0xe0], R0 ;  /* 0x0000e000020085a7 */ /* 0x000ea400080010ff */
[----:B--2---:R-:W-:Y:S05]  /*9d60*/  @!P0 BRA `(.L_x_151) ;  /* 0xfffffffc00f08947 */ /* 0x004fea000383ffff */
[----:B------:R-:W-:Y:S05]  /*9d70*/  BRA `(.L_x_152) ;  /* 0xffffff9800207947 */ /* 0x000fea000383ffff */
.L_x_65:
[----:B------:R-:W-:Y:S07]  /*9d80*/  MOV R0, UR5 ;  /* 0x0000000500007c02 */ /* 0x000fee0008000f00 */
.L_x_153:
[----:B-1----:R1:W2:Y:S02]  /*9d90*/  SYNCS.PHASECHK.TRANS64.TRYWAIT P0, [R0+URZ], R2 ;  /* 0x00000002000075a7 */ /* 0x0022a400080011ff */
[----:B--2---:R-:W-:Y:S05]  /*9da0*/  @!P0 NANOSLEEP.SYNCS 0x989680 ;  /* 0x009896800000895d */ /* 0x004fea0003900000 */
[----:B------:R-:W2:Y:S02]  /*9db0*/  @!P0 SYNCS.PHASECHK.TRANS64 P0, [R0+URZ], R2 ;  /* 0x00000002000085a7 */ /* 0x000ea400080010ff */
[----:B--2---:R-:W-:Y:S05]  /*9dc0*/  @!P0 BRA `(.L_x_153) ;  /* 0xfffffffc00f08947 */ /* 0x004fea000383ffff */
[----:B------:R-:W-:Y:S05]  /*9dd0*/  BRA `(.L_x_64) ;  /* 0xffffff98003c7947 */ /* 0x000fea000383ffff */
.L_x_68:
[----:B------:R-:W-:-:S07]  /*9de0*/  MOV R0, UR4 ;  /* 0x0000000400007c02 */ /* 0x000fce0008000f00 */
.L_x_154:
[----:B--2---:R2:W4:Y:S02]  /*9df0*/  SYNCS.PHASECHK.TRANS64.TRYWAIT P0, [R0+URZ], R2 ;  /* 0x00000002000075a7 */ /* 0x00452400080011ff */
[----:B----4-:R-:W-:Y:S05]  /*9e00*/  @!P0 NANOSLEEP.SYNCS 0x989680 ;  /* 0x009896800000895d */ /* 0x010fea0003900000 */
[----:B------:R-:W4:Y:S02]  /*9e10*/  @!P0 SYNCS.PHASECHK.TRANS64 P0, [R0+URZ], R2 ;  /* 0x00000002000085a7 */ /* 0x000f2400080010ff */
[----:B----4-:R-:W-:Y:S05]  /*9e20*/  @!P0 BRA `(.L_x_154) ;  /* 0xfffffffc00f08947 */ /* 0x010fea000383ffff */
[----:B------:R-:W-:Y:S05]  /*9e30*/  BRA `(.L_x_155) ;  /* 0xffffff9c00187947 */ /* 0x000fea000383ffff */
.L_x_69:
[----:B------:R-:W-:-:S07]  /*9e40*/  MOV R0, UR5 ;  /* 0x0000000500007c02 */ /* 0x000fce0008000f00 */
.L_x_156:
[----:B-1----:R1:W2:Y:S02]  /*9e50*/  SYNCS.PHASECHK.TRANS64.TRYWAIT P0, [R0+URZ], R3 ;  /* 0x00000003000075a7 */ /* 0x0022a400080011ff */
[----:B--2---:R-:W-:Y:S05]  /*9e60*/  @!P0 NANOSLEEP.SYNCS 0x989680 ;  /* 0x009896800000895d */ /* 0x004fea0003900000 */
[----:B------:R-:W2:Y:S02]  /*9e70*/  @!P0 SYNCS.PHASECHK.TRANS64 P0, [R0+URZ], R3 ;  /* 0x00000003000085a7 */ /* 0x000ea400080010ff */
[----:B--2---:R-:W-:Y:S05]  /*9e80*/  @!P0 BRA `(.L_x_156) ;  /* 0xfffffffc00f08947 */ /* 0x004fea000383ffff */
[----:B------:R-:W-:Y:S05]  /*9e90*/  BRA `(.L_x_157) ;  /* 0xffffff9c00247947 */ /* 0x000fea000383ffff */
.L_x_70:
[----:B------:R-:W-:-:S07]  /*9ea0*/  MOV R0, UR5 ;  /* 0x0000000500007c02 */ /* 0x000fce0008000f00 */
.L_x_158:
[----:B-1----:R1:W2:Y:S02]  /*9eb0*/  SYNCS.PHASECHK.TRANS64.TRYWAIT P0, [R0+URZ], R3 ;  /* 0x00000003000075a7 */ /* 0x0022a400080011ff */
[----:B--2---:R-:W-:Y:S05]  /*9ec0*/  @!P0 NANOSLEEP.SYNCS 0x989680 ;  /* 0x009896800000895d */ /* 0x004fea0003900000 */
[----:B------:R-:W2:Y:S02]  /*9ed0*/  @!P0 SYNCS.PHASECHK.TRANS64 P0, [R0+URZ], R3 ;  /* 0x00000003000085a7 */ /* 0x000ea400080010ff */
[----:B--2---:R-:W-:Y:S05]  /*9ee0*/  @!P0 BRA `(.L_x_158) ;  /* 0xfffffffc00f08947 */ /* 0x004fea000383ffff */
[----:B------:R-:W-:Y:S05]  /*9ef0*/  BRA `(.L_x_159) ;  /* 0xffffff9c00307947 */ /* 0x000fea000383ffff */
.L_x_71:
[----:B-1----:R-:W-:-:S07]  /*9f00*/  MOV R0, UR4 ;  /* 0x0000000400007c02 */ /* 0x002fce0008000f00 */
.L_x_160:
[----:B-1----:R1:W2:Y:S02]  /*9f10*/  SYNCS.PHASECHK.TRANS64.TRYWAIT P0, [R0+URZ], R2 ;  /* 0x00000002000075a7 */ /* 0x0022a400080011ff */
[----:B--2---:R-:W-:Y:S05]  /*9f20*/  @!P0 NANOSLEEP.SYNCS 0x989680 ;  /* 0x009896800000895d */ /* 0x004fea0003900000 */
[----:B------:R-:W2:Y:S02]  /*9f30*/  @!P0 SYNCS.PHASECHK.TRANS64 P0, [R0+URZ], R2 ;  /* 0x00000002000085a7 */ /* 0x000ea400080010ff */
[----:B--2---:R-:W-:Y:S05]  /*9f40*/  @!P0 BRA `(.L_x_160) ;  /* 0xfffffffc00f08947 */ /* 0x004fea000383ffff */
[----:B------:R-:W-:Y:S05]  /*9f50*/  BRA `(.L_x_161) ;  /* 0xffffff9c003c7947 */ /* 0x000fea000383ffff */
.L_x_76:
[----:B--2---:R2:W3:Y:S02]  /*9f60*/  SYNCS.PHASECHK.TRANS64.TRYWAIT P0, [R8+URZ+0xa0], R0 ;  /* 0x0000a000080075a7 */ /* 0x0044e400080011ff */
[----:B---3--:R-:W-:Y:S05]  /*9f70*/  @!P0 NANOSLEEP.SYNCS 0x989680 ;  /* 0x009896800000895d */ /* 0x008fea0003900000 */
[----:B------:R-:W3:Y:S02]  /*9f80*/  @!P0 SYNCS.PHASECHK.TRANS64 P0, [R8+URZ+0xa0], R0 ;  /* 0x0000a000080085a7 */ /* 0x000ee400080010ff */
[----:B---3--:R-:W-:Y:S05]  /*9f90*/  @!P0 BRA `(.L_x_76) ;  /* 0xfffffffc00f08947 */ /* 0x008fea000383ffff */
[----:B------:R-:W-:Y:S05]  /*9fa0*/  BRA `(.L_x_162) ;  /* 0xffffffa000707947 */ /* 0x000fea000383ffff */
.L_x_79:
[----:B--2---:R-:W-:Y:S07]  /*9fb0*/  MOV R0, UR21 ;  /* 0x0000001500007c02 */ /* 0x004fee0008000f00 */
.L_x_163:
[----:B--2---:R2:W3:Y:S02]  /*9fc0*/  SYNCS.PHASECHK.TRANS64.TRYWAIT P1, [R0+URZ+0x98], R2 ;  /* 0x00009802000075a7 */ /* 0x0044e400080211ff */
[----:B---3--:R-:W-:Y:S05]  /*9fd0*/  @!P1 NANOSLEEP.SYNCS 0x989680 ;  /* 0x009896800000995d */ /* 0x008fea0003900000 */
[----:B------:R-:W3:Y:S02]  /*9fe0*/  @!P1 SYNCS.PHASECHK.TRANS64 P1, [R0+URZ+0x98], R2 ;  /* 0x00009802000095a7 */ /* 0x000ee400080210ff */
[----:B---3--:R-:W-:Y:S05]  /*9ff0*/  @!P1 BRA `(.L_x_163) ;  /* 0xfffffffc00f09947 */ /* 0x008fea000383ffff */
[----:B------:R-:W-:Y:S05]  /*a000*/  BRA `(.L_x_78) ;  /* 0xffffffa400ec7947 */ /* 0x000fea000383ffff */
.L_x_82:
[----:B--2---:R-:W-:Y:S07]  /*a010*/  MOV R0, UR21 ;  /* 0x0000001500007c02 */ /* 0x004fee0008000f00 */
.L_x_164:
[----:B--2---:R2:W3:Y:S02]  /*a020*/  SYNCS.PHASECHK.TRANS64.TRYWAIT P0, [R0+URZ+0x70], R4 ;  /* 0x00007004000075a7 */ /* 0x0044e400080011ff */
[----:B---3--:R-:W-:Y:S05]  /*a030*/  @!P0 NANOSLEEP.SYNCS 0x989680 ;  /* 0x009896800000895d */ /* 0x008fea0003900000 */
[----:B------:R-:W3:Y:S02]  /*a040*/  @!P0 SYNCS.PHASECHK.TRANS64 P0, [R0+URZ+0x70], R4 ;  /* 0x00007004000085a7 */ /* 0x000ee400080010ff */
[----:B---3--:R-:W-:Y:S05]  /*a050*/  @!P0 BRA `(.L_x_164) ;  /* 0xfffffffc00f08947 */ /* 0x008fea000383ffff */
[----:B------:R-:W-:Y:S05]  /*a060*/  BRA `(.L_x_165) ;  /* 0xffffffa800447947 */ /* 0x000fea000383ffff */
.L_x_83:
[----:B------:R-:W-:Y:S07]  /*a070*/  MOV R0, UR21 ;  /* 0x0000001500007c02 */ /* 0x000fee0008000f00 */
.L_x_166:
[----:B--2---:R2:W3:Y:S02]  /*a080*/  SYNCS.PHASECHK.TRANS64.TRYWAIT P0, [R0+URZ+0x78], R4 ;  /* 0x00007804000075a7 */ /* 0x0044e400080011ff */
[----:B---3--:R-:W-:Y:S05]  /*a090*/  @!P0 NANOSLEEP.SYNCS 0x989680 ;  /* 0x009896800000895d */ /* 0x008fea0003900000 */
[----:B------:R-:W3:Y:S02]  /*a0a0*/  @!P0 SYNCS.PHASECHK.TRANS64 P0, [R0+URZ+0x78], R4 ;  /* 0x00007804000085a7 */ /* 0x000ee400080010ff */
[----:B---3--:R-:W-:Y:S05]  /*a0b0*/  @!P0 BRA `(.L_x_166) ;  /* 0xfffffffc00f08947 */ /* 0x008fea000383ffff */
[----:B------:R-:W-:Y:S05]  /*a0c0*/  BRA `(.L_x_167) ;  /* 0xffffffa800807947 */ /* 0x000fea000383ffff */
.L_x_84:
[----:B------:R-:W-:Y:S07]  /*a0d0*/  MOV R0, UR21 ;  /* 0x0000001500007c02 */ /* 0x000fee0008000f00 */
.L_x_168:
[----:B--2---:R2:W3:Y:S02]  /*a0e0*/  SYNCS.PHASECHK.TRANS64.TRYWAIT P0, [R0+URZ+0x80], R4 ;  /* 0x00008004000075a7 */ /* 0x0044e400080011ff */
[----:B---3--:R-:W-:Y:S05]  /*a0f0*/  @!P0 NANOSLEEP.SYNCS 0x989680 ;  /* 0x009896800000895d */ /* 0x008fea0003900000 */
[----:B------:R-:W3:Y:S02]  /*a100*/  @!P0 SYNCS.PHASECHK.TRANS64 P0, [R0+URZ+0x80], R4 ;  /* 0x00008004000085a7 */ /* 0x000ee400080010ff */
[----:B---3--:R-:W-:Y:S05]  /*a110*/  @!P0 BRA `(.L_x_168) ;  /* 0xfffffffc00f08947 */ /* 0x008fea000383ffff */
[----:B------:R-:W-:Y:S05]  /*a120*/  BRA `(.L_x_169) ;  /* 0xffffffa800c87947 */ /* 0x000fea000383ffff */
.L_x_85:
[----:B------:R-:W-:Y:S07]  /*a130*/  MOV R0, UR21 ;  /* 0x0000001500007c02 */ /* 0x000fee0008000f00 */
.L_x_170:
[----:B--2---:R2:W3:Y:S02]  /*a140*/  SYNCS.PHASECHK.TRANS64.TRYWAIT P0, [R0+URZ+0x88], R4 ;  /* 0x00008804000075a7 */ /* 0x0044e400080011ff */
[----:B---3--:R-:W-:Y:S05]  /*a150*/  @!P0 NANOSLEEP.SYNCS 0x989680 ;  /* 0x009896800000895d */ /* 0x008fea0003900000 */
[----:B------:R-:W3:Y:S02]  /*a160*/  @!P0 SYNCS.PHASECHK.TRANS64 P0, [R0+URZ+0x88], R4 ;  /* 0x00008804000085a7 */ /* 0x000ee400080010ff */
[----:B---3--:R-:W-:Y:S05]  /*a170*/  @!P0 BRA `(.L_x_170) ;  /* 0xfffffffc00f08947 */ /* 0x008fea000383ffff */
[----:B------:R-:W-:Y:S05]  /*a180*/  BRA `(.L_x_171) ;  /* 0xffffffac00147947 */ /* 0x000fea000383ffff */
.L_x_87:
[----:B------:R-:W-:-:S07]  /*a190*/  MOV R0, UR21 ;  /* 0x0000001500007c02 */ /* 0x000fce0008000f00 */
.L_x_172:
[----:B---3--:R3:W4:Y:S02]  /*a1a0*/  SYNCS.PHASECHK.TRANS64.TRYWAIT P0, [R0+URZ+0x70], R2 ;  /* 0x00007002000075a7 */ /* 0x00872400080011ff */
[----:B----4-:R-:W-:Y:S05]  /*a1b0*/  @!P0 NANOSLEEP.SYNCS 0x989680 ;  /* 0x009896800000895d */ /* 0x010fea0003900000 */
[----:B------:R-:W4:Y:S02]  /*a1c0*/  @!P0 SYNCS.PHASECHK.TRANS64 P0, [R0+URZ+0x70], R2 ;  /* 0x00007002000085a7 */ /* 0x000f2400080010ff */
[----:B----4-:R-:W-:Y:S05]  /*a1d0*/  @!P0 BRA `(.L_x_172) ;  /* 0xfffffffc00f08947 */ /* 0x010fea000383ffff */
[----:B------:R-:W-:Y:S05]  /*a1e0*/  BRA `(.L_x_173) ;  /* 0xffffffac008c7947 */ /* 0x000fea000383ffff */
.L_x_88:
[----:B---3--:R-:W-:-:S07]  /*a1f0*/  MOV R0, UR21 ;  /* 0x0000001500007c02 */ /* 0x008fce0008000f00 */
.L_x_174:
[----:B---3--:R3:W4:Y:S02]  /*a200*/  SYNCS.PHASECHK.TRANS64.TRYWAIT P0, [R0+URZ+0x78], R2 ;  /* 0x00007802000075a7 */ /* 0x00872400080011ff */
[----:B----4-:R-:W-:Y:S05]  /*a210*/  @!P0 NANOSLEEP.SYNCS 0x989680 ;  /* 0x009896800000895d */ /* 0x010fea0003900000 */
[----:B------:R-:W4:Y:S02]  /*a220*/  @!P0 SYNCS.PHASECHK.TRANS64 P0, [R0+URZ+0x78], R2 ;  /* 0x00007802000085a7 */ /* 0x000f2400080010ff */
[----:B----4-:R-:W-:Y:S05]  /*a230*/  @!P0 BRA `(.L_x_174) ;  /* 0xfffffffc00f08947 */ /* 0x010fea000383ffff */
[----:B------:R-:W-:Y:S05]  /*a240*/  BRA `(.L_x_175) ;  /* 0xffffffac007c7947 */ /* 0x000fea000383ffff */
.L_x_89:
[----:B---3--:R-:W-:-:S07]  /*a250*/  MOV R0, UR21 ;  /* 0x0000001500007c02 */ /* 0x008fce0008000f00 */
.L_x_176:
[----:B---3--:R3:W4:Y:S02]  /*a260*/  SYNCS.PHASECHK.TRANS64.TRYWAIT P0, [R0+URZ+0x80], R2 ;  /* 0x00008002000075a7 */ /* 0x00872400080011ff */
[----:B----4-:R-:W-:Y:S05]  /*a270*/  @!P0 NANOSLEEP.SYNCS 0x989680 ;  /* 0x009896800000895d */ /* 0x010fea0003900000 */
[----:B------:R-:W4:Y:S02]  /*a280*/  @!P0 SYNCS.PHASECHK.TRANS64 P0, [R0+URZ+0x80], R2 ;  /* 0x00008002000085a7 */ /* 0x000f2400080010ff */
[----:B----4-:R-:W-:Y:S05]  /*a290*/  @!P0 BRA `(.L_x_176) ;  /* 0xfffffffc00f08947 */ /* 0x010fea000383ffff */
[----:B------:R-:W-:Y:S05]  /*a2a0*/  BRA `(.L_x_177) ;  /* 0xffffffac006c7947 */ /* 0x000fea000383ffff */
.L_x_91:
[----:B-1----:R1:W2:Y:S02]  /*a2b0*/  SYNCS.PHASECHK.TRANS64.TRYWAIT P0, [R3+URZ+0xa0], R0 ;  /* 0x0000a000030075a7 */ /* 0x0022a400080011ff */
[----:B--2---:R-:W-:Y:S05]  /*a2c0*/  @!P0 NANOSLEEP.SYNCS 0x989680 ;  /* 0x009896800000895d */ /* 0x004fea0003900000 */
[----:B------:R-:W2:Y:S02]  /*a2d0*/  @!P0 SYNCS.PHASECHK.TRANS64 P0, [R3+URZ+0xa0], R0 ;  /* 0x0000a000030085a7 */ /* 0x000ea400080010ff */
[----:B--2---:R-:W-:Y:S05]  /*a2e0*/  @!P0 BRA `(.L_x_91) ;  /* 0xfffffffc00f08947 */ /* 0x004fea000383ffff */
[----:B------:R-:W-:Y:S05]  /*a2f0*/  BRA `(.L_x_178) ;  /* 0xffffffb000387947 */ /* 0x000fea000383ffff */
.L_x_102:
[----:B-1----:R1:W2:Y:S02]  /*a300*/  SYNCS.PHASECHK.TRANS64.TRYWAIT P1, [R2+URZ+0x50], R0 ;  /* 0x00005000020075a7 */ /* 0x0022a400080211ff */
[----:B--2---:R-:W-:Y:S05]  /*a310*/  @!P1 NANOSLEEP.SYNCS 0x989680 ;  /* 0x009896800000995d */ /* 0x004fea0003900000 */
[----:B------:R-:W2:Y:S02]  /*a320*/  @!P1 SYNCS.PHASECHK.TRANS64 P1, [R2+URZ+0x50], R0 ;  /* 0x00005000020095a7 */ /* 0x000ea400080210ff */
[----:B--2---:R-:W-:Y:S05]  /*a330*/  @!P1 BRA `(.L_x_102) ;  /* 0xfffffffc00f09947 */ /* 0x004fea000383ffff */
[----:B------:R-:W-:Y:S05]  /*a340*/  BRA `(.L_x_101) ;  /* 0xffffffbc00ac7947 */ /* 0x000fea000383ffff */
.L_x_104:
[----:B-1----:R1:W2:Y:S02]  /*a350*/  SYNCS.PHASECHK.TRANS64.TRYWAIT P0, [R52+URZ+0xc0], R3 ;  /* 0x0000c003340075a7 */ /* 0x0022a400080011ff */
[----:B--2---:R-:W-:Y:S05]  /*a360*/  @!P0 NANOSLEEP.SYNCS 0x989680 ;  /* 0x009896800000895d */ /* 0x004fea0003900000 */
[----:B------:R-:W2:Y:S02]  /*a370*/  @!P0 SYNCS.PHASECHK.TRANS64 P0, [R52+URZ+0xc0], R3 ;  /* 0x0000c003340085a7 */ /* 0x000ea400080010ff */
[----:B--2---:R-:W-:Y:S05]  /*a380*/  @!P0 BRA `(.L_x_104) ;  /* 0xfffffffc00f08947 */ /* 0x004fea000383ffff */
[----:B------:R-:W-:Y:S05]  /*a390*/  BRA `(.L_x_103) ;  /* 0xffffffc000007947 */ /* 0x000fea000383ffff */
.L_x_112:
[----:B--2---:R2:W3:Y:S02]  /*a3a0*/  SYNCS.PHASECHK.TRANS64.TRYWAIT P0, [R0+URZ+0x50], R2 ;  /* 0x00005002000075a7 */ /* 0x0044e400080011ff */
[----:B---3--:R-:W-:Y:S05]  /*a3b0*/  @!P0 NANOSLEEP.SYNCS 0x989680 ;  /* 0x009896800000895d */ /* 0x008fea0003900000 */
[----:B------:R-:W3:Y:S02]  /*a3c0*/  @!P0 SYNCS.PHASECHK.TRANS64 P0, [R0+URZ+0x50], R2 ;  /* 0x00005002000085a7 */ /* 0x000ee400080010ff */
[----:B---3--:R-:W-:Y:S05]  /*a3d0*/  @!P0 BRA `(.L_x_112) ;  /* 0xfffffffc00f08947 */ /* 0x008fea000383ffff */
[----:B------:R-:W-:Y:S05]  /*a3e0*/  BRA `(.L_x_111) ;  /* 0xffffffc800f47947 */ /* 0x000fea000383ffff */
.L_x_120:
[----:B--2---:R2:W3:Y:S02]  /*a3f0*/  SYNCS.PHASECHK.TRANS64.TRYWAIT P0, [R0+URZ+0x50], R4 ;  /* 0x00005004000075a7 */ /* 0x0044e400080011ff */
[----:B---3--:R-:W-:Y:S05]  /*a400*/  @!P0 NANOSLEEP.SYNCS 0x989680 ;  /* 0x009896800000895d */ /* 0x008fea0003900000 */
[----:B------:R-:W3:Y:S02]  /*a410*/  @!P0 SYNCS.PHASECHK.TRANS64 P0, [R0+URZ+0x50], R4 ;  /* 0x00005004000085a7 */ /* 0x000ee400080010ff */
[----:B---3--:R-:W-:Y:S05]  /*a420*/  @!P0 BRA `(.L_x_120) ;  /* 0xfffffffc00f08947 */ /* 0x008fea000383ffff */
[----:B------:R-:W-:Y:S05]  /*a430*/  BRA `(.L_x_119) ;  /* 0xffffffd800307947 */ /* 0x000fea000383ffff */
.L_x_128:
[----:B--2---:R2:W3:Y:S02]  /*a440*/  SYNCS.PHASECHK.TRANS64.TRYWAIT P0, [R0+URZ+0x50], R2 ;  /* 0x00005002000075a7 */ /* 0x0044e400080011ff */
[----:B---3--:R-:W-:Y:S05]  /*a450*/  @!P0 NANOSLEEP.SYNCS 0x989680 ;  /* 0x009896800000895d */ /* 0x008fea0003900000 */
[----:B------:R-:W3:Y:S02]  /*a460*/  @!P0 SYNCS.PHASECHK.TRANS64 P0, [R0+URZ+0x50], R2 ;  /* 0x00005002000085a7 */ /* 0x000ee400080010ff */
[----:B---3--:R-:W-:Y:S05]  /*a470*/  @!P0 BRA `(.L_x_128) ;  /* 0xfffffffc00f08947 */ /* 0x008fea000383ffff */
[----:B------:R-:W-:Y:S05]  /*a480*/  BRA `(.L_x_127) ;  /* 0xffffffe4007c7947 */ /* 0x000fea000383ffff */
        .weak           $__internal_0_$__cuda_sm10x_tcgen05_guardrail_trap_col_being_dealloced_not_returned_by_alloc
        .type           $__internal_0_$__cuda_sm10x_tcgen05_guardrail_trap_col_being_dealloced_not_returned_by_alloc,@function
        .size           $__internal_0_$__cuda_sm10x_tcgen05_guardrail_trap_col_being_dealloced_not_returned_by_alloc,($__internal_1_$__cuda_sm10x_tcgen05_guardrail_trap_phase_invalid_during_alloc - $__internal_0_$__cuda_sm10x_tcgen05_guardrail_trap_col_being_dealloced_not_returned_by_alloc)
$__internal_0_$__cuda_sm10x_tcgen05_guardrail_trap_col_being_dealloced_not_returned_by_alloc:
[----:B------:R-:W-:Y:S05]  /*a490*/  BPT.TRAP 0x1 ;  /* 0x000000040000795c */ /* 0x000fea0000300000 */
[----:B------:R-:W-:-:S04]  /*a4a0*/  HFMA2 R3, -RZ, RZ, 0, 0 ;  /* 0x00000000ff037431 */ /* 0x000fc800000001ff */
[----:B------:R-:W-:Y:S05]  /*a4b0*/  RET.REL.NODEC R2 `(_ZN7cutlass13device_kernelINS_4gemm6kernel13GemmUniversalIN4cute5tupleIJiiiiEEENS1_10collective13CollectiveMmaINS1_35MainloopSm100TmaUmmaWarpSpecializedILi5ELi2ELi4ENS5_IJNS4_1CILi2EEENSA_ILi1EEESC_EEEEENS5_IJNSA_ILi64EEENSA_ILi256EEENSA_ILi128EEEEEEaNS5_IJlSC_lEEEaSJ_NS4_8TiledMMAINS4_8MMA_AtomIJNS4_15SM100_MMA_S8_SSIaaiLi64ELi256ELNS4_4UMMA5MajorE0ELSO_0ELNSN_8SaturateE0EEEEEENS4_6LayoutINS5_IJSC_SC_SC_EEENS5_IJNSA_ILi0EEESU_SU_EEEEENS5_IJNS4_10UnderscoreESX_SX_EEEEENS4_13SM90_TMA_LOADENS4_14ComposedLayoutINS4_7SwizzleILi3ELi4ELi3EEENS4_18smem_ptr_flag_bitsILi8EEENSS_INS5_IJNSA_ILi8EEESH_EEENS5_IJSH_SC_EEEEEEEvNS4_8identityENS4_23SM90_TMA_LOAD_MULTICASTES1A_vS1B_EENS_8epilogue10collective18CollectiveEpilogueINS1E_23Sm100TmaWarpSpecializedILi4ELi2ELi32ELb0ELb0EEEJSI_NS5_IJNSS_ISF_SC_EES1J_EEEaSJ_aSJ_NS1E_6fusion15FusionCallbacksIS1I_NS1L_17LinearCombinationIaiaiLNS_15FloatRoundStyleE2EEESI_S1K_JEEENS4_5SM1004TMEM4LOAD26SM100_TMEM_LOAD_16dp32b32xES10_NS11_INS12_ILi2ELi4ELi3EEES15_NSS_INS5_IJS16_SF_EEENS5_IJSF_SC_EEEEEEENS4_39AutoVectorizingCopyWithAssumedAlignmentILi128EEENS4_14SM90_TMA_STOREES1Z_S21_S21_EEEvvEEEEvNT_6ParamsE) ;  /* 0xffffff5802d07950 */ /* 0x000fea0003c3ffff */
        .weak           $__internal_1_$__cuda_sm10x_tcgen05_guardrail_trap_phase_invalid_during_alloc
        .type           $__internal_1_$__cuda_sm10x_tcgen05_guardrail_trap_phase_invalid_during_alloc,@function
        .size           $__internal_1_$__cuda_sm10x_tcgen05_guardrail_trap_phase_invalid_during_alloc,($__internal_2_$__cuda_sm10x_tcgen05_guardrail_trap_unallocated_columns_being_dealloced - $__internal_1_$__cuda_sm10x_tcgen05_guardrail_trap_phase_invalid_during_alloc)
$__internal_1_$__cuda_sm10x_tcgen05_guardrail_trap_phase_invalid_during_alloc:
[----:B------:R-:W-:Y:S05]  /*a4c0*/  BPT.TRAP 0x1 ;  /* 0x000000040000795c */ /* 0x000fea0000300000 */
[----:B------:R-:W-:-:S04]  /*a4d0*/  MOV R5, 0x0 ;  /* 0x0000000000057802 */ /* 0x000fc80000000f00 */
[----:B------:R-:W-:Y:S05]  /*a4e0*/  RET.REL.NODEC R4 `(_ZN7cutlass13device_kernelINS_4gemm6kernel13GemmUniversalIN4cute5tupleIJiiiiEEENS1_10collective13CollectiveMmaINS1_35MainloopSm100TmaUmmaWarpSpecializedILi5ELi2ELi4ENS5_IJNS4_1CILi2EEENSA_ILi1EEESC_EEEEENS5_IJNSA_ILi64EEENSA_ILi256EEENSA_ILi128EEEEEEaNS5_IJlSC_lEEEaSJ_NS4_8TiledMMAINS4_8MMA_AtomIJNS4_15SM100_MMA_S8_SSIaaiLi64ELi256ELNS4_4UMMA5MajorE0ELSO_0ELNSN_8SaturateE0EEEEEENS4_6LayoutINS5_IJSC_SC_SC_EEENS5_IJNSA_ILi0EEESU_SU_EEEEENS5_IJNS4_10UnderscoreESX_SX_EEEEENS4_13SM90_TMA_LOADENS4_14ComposedLayoutINS4_7SwizzleILi3ELi4ELi3EEENS4_18smem_ptr_flag_bitsILi8EEENSS_INS5_IJNSA_ILi8EEESH_EEENS5_IJSH_SC_EEEEEEEvNS4_8identityENS4_23SM90_TMA_LOAD_MULTICASTES1A_vS1B_EENS_8epilogue10collective18CollectiveEpilogueINS1E_23Sm100TmaWarpSpecializedILi4ELi2ELi32ELb0ELb0EEEJSI_NS5_IJNSS_ISF_SC_EES1J_EEEaSJ_aSJ_NS1E_6fusion15FusionCallbacksIS1I_NS1L_17LinearCombinationIaiaiLNS_15FloatRoundStyleE2EEESI_S1K_JEEENS4_5SM1004TMEM4LOAD26SM100_TMEM_LOAD_16dp32b32xES10_NS11_INS12_ILi2ELi4ELi3EEES15_NSS_INS5_IJS16_SF_EEENS5_IJSF_SC_EEEEEEENS4_39AutoVectorizingCopyWithAssumedAlignmentILi128EEENS4_14SM90_TMA_STOREES1Z_S21_S21_EEEvvEEEEvNT_6ParamsE) ;  /* 0xffffff5804c47950 */ /* 0x000fea0003c3ffff */
        .weak           $__internal_2_$__cuda_sm10x_tcgen05_guardrail_trap_unallocated_columns_being_dealloced
        .type           $__internal_2_$__cuda_sm10x_tcgen05_guardrail_trap_unallocated_columns_being_dealloced,@function
        .size           $__internal_2_$__cuda_sm10x_tcgen05_guardrail_trap_unallocated_columns_being_dealloced,(.L_x_180 - $__internal_2_$__cuda_sm10x_tcgen05_guardrail_trap_unallocated_columns_being_dealloced)
$__internal_2_$__cuda_sm10x_tcgen05_guardrail_trap_unallocated_columns_being_dealloced:
[----:B------:R-:W-:Y:S05]  /*a4f0*/  BPT.TRAP 0x1 ;  /* 0x000000040000795c */ /* 0x000fea0000300000 */
[----:B------:R-:W-:-:S04]  /*a500*/  HFMA2 R3, -RZ, RZ, 0, 0 ;  /* 0x00000000ff037431 */ /* 0x000fc800000001ff */
[----:B------:R-:W-:Y:S05]  /*a510*/  RET.REL.NODEC R2 `(_ZN7cutlass13device_kernelINS_4gemm6kernel13GemmUniversalIN4cute5tupleIJiiiiEEENS1_10collective13CollectiveMmaINS1_35MainloopSm100TmaUmmaWarpSpecializedILi5ELi2ELi4ENS5_IJNS4_1CILi2EEENSA_ILi1EEESC_EEEEENS5_IJNSA_ILi64EEENSA_ILi256EEENSA_ILi128EEEEEEaNS5_IJlSC_lEEEaSJ_NS4_8TiledMMAINS4_8MMA_AtomIJNS4_15SM100_MMA_S8_SSIaaiLi64ELi256ELNS4_4UMMA5MajorE0ELSO_0ELNSN_8SaturateE0EEEEEENS4_6LayoutINS5_IJSC_SC_SC_EEENS5_IJNSA_ILi0EEESU_SU_EEEEENS5_IJNS4_10UnderscoreESX_SX_EEEEENS4_13SM90_TMA_LOADENS4_14ComposedLayoutINS4_7SwizzleILi3ELi4ELi3EEENS4_18smem_ptr_flag_bitsILi8EEENSS_INS5_IJNSA_ILi8EEESH_EEENS5_IJSH_SC_EEEEEEEvNS4_8identityENS4_23SM90_TMA_LOAD_MULTICASTES1A_vS1B_EENS_8epilogue10collective18CollectiveEpilogueINS1E_23Sm100TmaWarpSpecializedILi4ELi2ELi32ELb0ELb0EEEJSI_NS5_IJNSS_ISF_SC_EES1J_EEEaSJ_aSJ_NS1E_6fusion15FusionCallbacksIS1I_NS1L_17LinearCombinationIaiaiLNS_15FloatRoundStyleE2EEESI_S1K_JEEENS4_5SM1004TMEM4LOAD26SM100_TMEM_LOAD_16dp32b32xES10_NS11_INS12_ILi2ELi4ELi3EEES15_NSS_INS5_IJS16_SF_EEENS5_IJSF_SC_EEEEEEENS4_39AutoVectorizingCopyWithAssumedAlignmentILi128EEENS4_14SM90_TMA_STOREES1Z_S21_S21_EEEvvEEEEvNT_6ParamsE) ;  /* 0xffffff5802b87950 */ /* 0x000fea0003c3ffff */
.L_x_179:
[----:B------:R-:W-:-:S00]  /*a520*/  BRA `(.L_x_179) ;  /* 0xfffffffc00fc7947 */ /* 0x000fc0000383ffff */
[----:B------:R-:W-:-:S00]  /*a530*/  NOP ;  /* 0x0000000000007918 */ /* 0x000fc00000000000 */
        /* <DEDUP_REMOVED lines=12> */
.L_x_180:


//--------------------- .nv.global.init           --------------------------
	.section	.nv.global.init,"aw",@progbits
.nv.global.init:
	.type		$str$27,@object
	.size		$str$27,($str$28 - $str$27)
$str$27:
        /*0000*/ 	.byte	0x28, 0x61, 0x64, 0x64, 0x72, 0x65, 0x73, 0x73, 0x20, 0x26, 0x20, 0x6d, 0x61, 0x73, 0x6b, 0x29
        /*0010*/ 	.byte	0x20, 0x3d, 0x3d, 0x20, 0x30, 0x00
	.type		$str$28,@object
	.size		$str$28,($str$26 - $str$28)
$str$28:
        /*0016*/ 	.byte	0x2f, 0x74, 0x6d, 0x70, 0x2f, 0x63, 0x75, 0x74, 0x6c, 0x61, 0x73, 0x73, 0x5f, 0x73, 0x77, 0x65
        /*0026*/ 	.byte	0x65, 0x70, 0x5f, 0x73, 0x72, 0x63, 0x2f, 0x69, 0x6e, 0x63, 0x6c, 0x75, 0x64, 0x65, 0x2f, 0x63
        /*0036*/ 	.byte	0x75, 0x74, 0x65, 0x2f, 0x70, 0x6f, 0x69, 0x6e, 0x74, 0x65, 0x72, 0x5f, 0x66, 0x6c, 0x61, 0x67
        /*0046*/ 	.byte	0x67, 0x65, 0x64, 0x2e, 0x68, 0x70, 0x70, 0x00
	.type		$str$26,@object
	.size		$str$26,($str$25 - $str$26)
$str$26:
        /*004e*/ 	.byte	0x2f, 0x74, 0x6d, 0x70, 0x2f, 0x63, 0x75, 0x74, 0x6c, 0x61, 0x73, 0x73, 0x5f, 0x73, 0x77, 0x65
        /*005e*/ 	.byte	0x65, 0x70, 0x5f, 0x73, 0x72, 0x63, 0x2f, 0x69, 0x6e, 0x63, 0x6c, 0x75, 0x64, 0x65, 0x2f, 0x63
        /*006e*/ 	.byte	0x75, 0x74, 0x65, 0x2f, 0x61, 0x74, 0x6f, 0x6d, 0x2f, 0x63, 0x6f, 0x70, 0x79, 0x5f, 0x74, 0x72
        /*007e*/ 	.byte	0x61, 0x69, 0x74, 0x73, 0x5f, 0x73, 0x6d, 0x31, 0x30, 0x30, 0x2e, 0x68, 0x70, 0x70, 0x00
	.type		$str$25,@object
	.size		$str$25,(__unnamed_1 - $str$25)
$str$25:
        /*008d*/ 	.byte	0x28, 0x28, 0x75, 0x69, 0x6e, 0x74, 0x33, 0x32, 0x5f, 0x74, 0x28, 0x74, 0x68, 0x72, 0x65, 0x61
        /*009d*/ 	.byte	0x64, 0x49, 0x64, 0x78, 0x2e, 0x78, 0x29, 0x20, 0x2f, 0x20, 0x33, 0x32, 0x29, 0x20, 0x25, 0x20
        /*00ad*/ 	.byte	0x34, 0x29, 0x20, 0x3d, 0x3d, 0x20, 0x28, 0x28, 0x28, 0x74, 0x6d, 0x65, 0x6d, 0x5f, 0x61, 0x64
        /*00bd*/ 	.byte	0x64, 0x72, 0x20, 0x3e, 0x3e, 0x20, 0x31, 0x36, 0x29, 0x20, 0x2f, 0x20, 0x33, 0x32, 0x29, 0x20
        /*00cd*/ 	.byte	0x25, 0x20, 0x34, 0x29, 0x00
	.type		__unnamed_1,@object
	.size		__unnamed_1,(__unnamed_2 - __unnamed_1)
__unnamed_1:
        /*00d2*/ 	.byte	0x61, 0x75, 0x74, 0x6f, 0x20, 0x63, 0x75, 0x74, 0x65, 0x3a, 0x3a, 0x61, 0x73, 0x5f, 0x70, 0x6f
        /* <DEDUP_REMOVED lines=24> */
        /*0262*/ 	.byte	0x00
	.type		__unnamed_2,@object
	.size		__unnamed_2,(__unnamed_3 - __unnamed_2)
__unnamed_2:
        /* <DEDUP_REMOVED lines=26> */
	.type		__unnamed_3,@object
	.size		__unnamed_3,(.L_3 - __unnamed_3)
__unnamed_3:
        /* <DEDUP_REMOVED lines=41> */
.L_3:


//--------------------- .nv.shared._ZN7cutlass13device_kernelINS_4gemm6kernel13GemmUniversalIN4cute5tupleIJiiiiEEENS1_10collective13CollectiveMmaINS1_35MainloopSm100TmaUmmaWarpSpecializedILi5ELi2ELi4ENS5_IJNS4_1CILi2EEENSA_ILi1EEESC_EEEEENS5_IJNSA_ILi64EEENSA_ILi256EEENSA_ILi128EEEEEEaNS5_IJlSC_lEEEaSJ_NS4_8TiledMMAINS4_8MMA_AtomIJNS4_15SM100_MMA_S8_SSIaaiLi64ELi256ELNS4_4UMMA5MajorE0ELSO_0ELNSN_8SaturateE0EEEEEENS4_6LayoutINS5_IJSC_SC_SC_EEENS5_IJNSA_ILi0EEESU_SU_EEEEENS5_IJNS4_10UnderscoreESX_SX_EEEEENS4_13SM90_TMA_LOADENS4_14ComposedLayoutINS4_7SwizzleILi3ELi4ELi3EEENS4_18smem_ptr_flag_bitsILi8EEENSS_INS5_IJNSA_ILi8EEESH_EEENS5_IJSH_SC_EEEEEEEvNS4_8identityENS4_23SM90_TMA_LOAD_MULTICASTES1A_vS1B_EENS_8epilogue10collective18CollectiveEpilogueINS1E_23Sm100TmaWarpSpecializedILi4ELi2ELi32ELb0ELb0EEEJSI_NS5_IJNSS_ISF_SC_EES1J_EEEaSJ_aSJ_NS1E_6fusion15FusionCallbacksIS1I_NS1L_17LinearCombinationIaiaiLNS_15FloatRoundStyleE2EEESI_S1K_JEEENS4_5SM1004TMEM4LOAD26SM100_TMEM_LOAD_16dp32b32xES10_NS11_INS12_ILi2ELi4ELi3EEES15_NSS_INS5_IJS16_SF_EEENS5_IJSF_SC_EEEEEEENS4_39AutoVectorizingCopyWithAssumedAlignmentILi128EEENS4_14SM90_TMA_STOREES1Z_S21_S21_EEEvvEEEEvNT_6ParamsE --------------------------
	.section	.nv.shared._ZN7cutlass13device_kernelINS_4gemm6kernel13GemmUniversalIN4cute5tupleIJiiiiEEENS1_10collective13CollectiveMmaINS1_35MainloopSm100TmaUmmaWarpSpecializedILi5ELi2ELi4ENS5_IJNS4_1CILi2EEENSA_ILi1EEESC_EEEEENS5_IJNSA_ILi64EEENSA_ILi256EEENSA_ILi128EEEEEEaNS5_IJlSC_lEEEaSJ_NS4_8TiledMMAINS4_8MMA_AtomIJNS4_15SM100_MMA_S8_SSIaaiLi64ELi256ELNS4_4UMMA5MajorE0ELSO_0ELNSN_8SaturateE0EEEEEENS4_6LayoutINS5_IJSC_SC_SC_EEENS5_IJNSA_ILi0EEESU_SU_EEEEENS5_IJNS4_10UnderscoreESX_SX_EEEEENS4_13SM90_TMA_LOADENS4_14ComposedLayoutINS4_7SwizzleILi3ELi4ELi3EEENS4_18smem_ptr_flag_bitsILi8EEENSS_INS5_IJNSA_ILi8EEESH_EEENS5_IJSH_SC_EEEEEEEvNS4_8identityENS4_23SM90_TMA_LOAD_MULTICASTES1A_vS1B_EENS_8epilogue10collective18CollectiveEpilogueINS1E_23Sm100TmaWarpSpecializedILi4ELi2ELi32ELb0ELb0EEEJSI_NS5_IJNSS_ISF_SC_EES1J_EEEaSJ_aSJ_NS1E_6fusion15FusionCallbacksIS1I_NS1L_17LinearCombinationIaiaiLNS_15FloatRoundStyleE2EEESI_S1K_JEEENS4_5SM1004TMEM4LOAD26SM100_TMEM_LOAD_16dp32b32xES10_NS11_INS12_ILi2ELi4ELi3EEES15_NSS_INS5_IJS16_SF_EEENS5_IJSF_SC_EEEEEEENS4_39AutoVectorizingCopyWithAssumedAlignmentILi128EEENS4_14SM90_TMA_STOREES1Z_S21_S21_EEEvvEEEEvNT_6ParamsE,"aw",@nobits
	.sectionflags	@""
	.align	16
	.zero		1024


//--------------------- .nv.shared.reserved.0     --------------------------
	.section	.nv.shared.reserved.0,"aw",@nobits
	.weak		__nv_reservedSMEM_offset_0_alias
	.size		__nv_reservedSMEM_offset_0_alias, 0, 64
	.other		__nv_reservedSMEM_offset_0_alias,@"STO_CUDA_RESERVED_SHARED STV_DEFAULT"
__nv_reservedSMEM_offset_0_alias:
	.zero		0
.nv.shared.reserved.0:
	.zero		64
	.weak		__nv_reservedSMEM_tcgen05_partition
	.type		__nv_reservedSMEM_tcgen05_partition,@object
	.size		__nv_reservedSMEM_tcgen05_partition,(.L_0 - __nv_reservedSMEM_tcgen05_partition)
__nv_reservedSMEM_tcgen05_partition:
	.zero		32
.L_0:


//--------------------- .nv.global                --------------------------
	.section	.nv.global,"aw",@nobits
.nv.global:
	.type		_ZN40_INTERNAL_e588242e_4_k_cu_db999cb5_109614cute1_E,@object
	.size		_ZN40_INTERNAL_e588242e_4_k_cu_db999cb5_109614cute1_E,(_ZN40_INTERNAL_e588242e_4_k_cu_db999cb5_109614cuda3std3__45__cpo6cbeginE - _ZN40_INTERNAL_e588242e_4_k_cu_db999cb5_109614cute1_E)
_ZN40_INTERNAL_e588242e_4_k_cu_db999cb5_109614cute1_E:
	.zero		1
	.type		_ZN40_INTERNAL_e588242e_4_k_cu_db999cb5_109614cuda3std3__45__cpo6cbeginE,@object
	.size		_ZN40_INTERNAL_e588242e_4_k_cu_db999cb5_109614cuda3std3__45__cpo6cbeginE,(_ZN40_INTERNAL_e588242e_4_k_cu_db999cb5_109614cuda3std3__48in_placeE - _ZN40_INTERNAL_e588242e_4_k_cu_db999cb5_109614cuda3std3__45__cpo6cbeginE)
_ZN40_INTERNAL_e588242e_4_k_cu_db999cb5_109614cuda3std3__45__cpo6cbeginE:
	.zero		1
	.type		_ZN40_INTERNAL_e588242e_4_k_cu_db999cb5_109614cuda3std3__48in_placeE,@object
	.size		_ZN40_INTERNAL_e588242e_4_k_cu_db999cb5_109614cuda3std3__48in_placeE,(_ZN40_INTERNAL_e588242e_4_k_cu_db999cb5_109614cuda3std6ranges3__45__cpo9iter_moveE - _ZN40_INTERNAL_e588242e_4_k_cu_db999cb5_109614cuda3std3__48in_placeE)
_ZN40_INTERNAL_e588242e_4_k_cu_db999cb5_109614cuda3std3__48in_placeE:
	.zero		1
	.type		_ZN40_INTERNAL_e588242e_4_k_cu_db999cb5_109614cuda3std6ranges3__45__cpo9iter_moveE,@object
	.size		_ZN40_INTERNAL_e588242e_4_k_cu_db999cb5_109614cuda3std6ranges3__45__cpo9iter_moveE,(_ZN40_INTERNAL_e588242e_4_k_cu_db999cb5_109614cuda3std3__45__cpo5beginE - _ZN40_INTERNAL_e588242e_4_k_cu_db999cb5_109614cuda3std6ranges3__45__cpo9iter_moveE)
_ZN40_INTERNAL_e588242e_4_k_cu_db999cb5_109614cuda3std6ranges3__45__cpo9iter_moveE:
	.zero		1
	.type		_ZN40_INTERNAL_e588242e_4_k_cu_db999cb5_109614cuda3std3__45__cpo5beginE,@object
	.size		_ZN40_INTERNAL_e588242e_4_k_cu_db999cb5_109614cuda3std3__45__cpo5beginE,(_ZN40_INTERNAL_e588242e_4_k_cu_db999cb5_109614cuda3std3__442_GLOBAL__N__e588242e_4_k_cu_db999cb5_109616ignoreE - _ZN40_INTERNAL_e588242e_4_k_cu_db999cb5_109614cuda3std3__45__cpo5beginE)
_ZN40_INTERNAL_e588242e_4_k_cu_db999cb5_109614cuda3std3__45__cpo5beginE:
	.zero		1
	.type		_ZN40_INTERNAL_e588242e_4_k_cu_db999cb5_109614cuda3std3__442_GLOBAL__N__e588242e_4_k_cu_db999cb5_109616ignoreE,@object
	.size		_ZN40_INTERNAL_e588242e_4_k_cu_db999cb5_109614cuda3std3__442_GLOBAL__N__e588242e_4_k_cu_db999cb5_109616ignoreE,(_ZN40_INTERNAL_e588242e_4_k_cu_db999cb5_109614cute7productE - _ZN40_INTERNAL_e588242e_4_k_cu_db999cb5_109614cuda3std3__442_GLOBAL__N__e588242e_4_k_cu_db999cb5_109616ignoreE)
_ZN40_INTERNAL_e588242e_4_k_cu_db999cb5_109614cuda3std3__442_GLOBAL__N__e588242e_4_k_cu_db999cb5_109616ignoreE:
	.zero		1
	.type		_ZN40_INTERNAL_e588242e_4_k_cu_db999cb5_109614cute7productE,@object
	.size		_ZN40_INTERNAL_e588242e_4_k_cu_db999cb5_109614cute7productE,(_ZN40_INTERNAL_e588242e_4_k_cu_db999cb5_109614cuda3std3__45__cpo3endE - _ZN40_INTERNAL_e588242e_4_k_cu_db999cb5_109614cute7productE)
_ZN40_INTERNAL_e588242e_4_k_cu_db999cb5_109614cute7productE:
	.zero		1
	.type		_ZN40_INTERNAL_e588242e_4_k_cu_db999cb5_109614cuda3std3__45__cpo3endE,@object
	.size		_ZN40_INTERNAL_e588242e_4_k_cu_db999cb5_109614cuda3std3__45__cpo3endE,(_ZN40_INTERNAL_e588242e_4_k_cu_db999cb5_109614cuda3std3__419piecewise_constructE - _ZN40_INTERNAL_e588242e_4_k_cu_db999cb5_109614cuda3std3__45__cpo3endE)
_ZN40_INTERNAL_e588242e_4_k_cu_db999cb5_109614cuda3std3__45__cpo3endE:
	.zero		1
	.type		_ZN40_INTERNAL_e588242e_4_k_cu_db999cb5_109614cuda3std3__419piecewise_constructE,@object
	.size		_ZN40_INTERNAL_e588242e_4_k_cu_db999cb5_109614cuda3std3__419piecewise_constructE,(_ZN40_INTERNAL_e588242e_4_k_cu_db999cb5_109614cuda3std3__45__cpo4cendE - _ZN40_INTERNAL_e588242e_4_k_cu_db999cb5_109614cuda3std3__419piecewise_constructE)
_ZN40_INTERNAL_e588242e_4_k_cu_db999cb5_109614cuda3std3__419piecewise_constructE:
	.zero		1
	.type		_ZN40_INTERNAL_e588242e_4_k_cu_db999cb5_109614cuda3std3__45__cpo4cendE,@object
	.size		_ZN40_INTERNAL_e588242e_4_k_cu_db999cb5_109614cuda3std3__45__cpo4cendE,(_ZN40_INTERNAL_e588242e_4_k_cu_db999cb5_109614cuda3std6ranges3__45__cpo4swapE - _ZN40_INTERNAL_e588242e_4_k_cu_db999cb5_109614cuda3std3__45__cpo4cendE)
_ZN40_INTERNAL_e588242e_4_k_cu_db999cb5_109614cuda3std3__45__cpo4cendE:
	.zero		1
	.type		_ZN40_INTERNAL_e588242e_4_k_cu_db999cb5_109614cuda3std6ranges3__45__cpo4swapE,@object
	.size		_ZN40_INTERNAL_e588242e_4_k_cu_db999cb5_109614cuda3std6ranges3__45__cpo4swapE,(.L_11 - _ZN40_INTERNAL_e588242e_4_k_cu_db999cb5_109614cuda3std6ranges3__45__cpo4swapE)
_ZN40_INTERNAL_e588242e_4_k_cu_db999cb5_109614cuda3std6ranges3__45__cpo4swapE:
	.zero		1
.L_11:


//--------------------- .nv.constant0._ZN7cutlass13device_kernelINS_4gemm6kernel13GemmUniversalIN4cute5tupleIJiiiiEEENS1_10collective13CollectiveMmaINS1_35MainloopSm100TmaUmmaWarpSpecializedILi5ELi2ELi4ENS5_IJNS4_1CILi2EEENSA_ILi1EEESC_EEEEENS5_IJNSA_ILi64EEENSA_ILi256EEENSA_ILi128EEEEEEaNS5_IJlSC_lEEEaSJ_NS4_8TiledMMAINS4_8MMA_AtomIJNS4_15SM100_MMA_S8_SSIaaiLi64ELi256ELNS4_4UMMA5MajorE0ELSO_0ELNSN_8SaturateE0EEEEEENS4_6LayoutINS5_IJSC_SC_SC_EEENS5_IJNSA_ILi0EEESU_SU_EEEEENS5_IJNS4_10UnderscoreESX_SX_EEEEENS4_13SM90_TMA_LOADENS4_14ComposedLayoutINS4_7SwizzleILi3ELi4ELi3EEENS4_18smem_ptr_flag_bitsILi8EEENSS_INS5_IJNSA_ILi8EEESH_EEENS5_IJSH_SC_EEEEEEEvNS4_8identityENS4_23SM90_TMA_LOAD_MULTICASTES1A_vS1B_EENS_8epilogue10collective18CollectiveEpilogueINS1E_23Sm100TmaWarpSpecializedILi4ELi2ELi32ELb0ELb0EEEJSI_NS5_IJNSS_ISF_SC_EES1J_EEEaSJ_aSJ_NS1E_6fusion15FusionCallbacksIS1I_NS1L_17LinearCombinationIaiaiLNS_15FloatRoundStyleE2EEESI_S1K_JEEENS4_5SM1004TMEM4LOAD26SM100_TMEM_LOAD_16dp32b32xES10_NS11_INS12_ILi2ELi4ELi3EEES15_NSS_INS5_IJS16_SF_EEENS5_IJSF_SC_EEEEEEENS4_39AutoVectorizingCopyWithAssumedAlignmentILi128EEENS4_14SM90_TMA_STOREES1Z_S21_S21_EEEvvEEEEvNT_6ParamsE --------------------------
	.section	.nv.constant0._ZN7cutlass13device_kernelINS_4gemm6kernel13GemmUniversalIN4cute5tupleIJiiiiEEENS1_10collective13CollectiveMmaINS1_35MainloopSm100TmaUmmaWarpSpecializedILi5ELi2ELi4ENS5_IJNS4_1CILi2EEENSA_ILi1EEESC_EEEEENS5_IJNSA_ILi64EEENSA_ILi256EEENSA_ILi128EEEEEEaNS5_IJlSC_lEEEaSJ_NS4_8TiledMMAINS4_8MMA_AtomIJNS4_15SM100_MMA_S8_SSIaaiLi64ELi256ELNS4_4UMMA5MajorE0ELSO_0ELNSN_8SaturateE0EEEEEENS4_6LayoutINS5_IJSC_SC_SC_EEENS5_IJNSA_ILi0EEESU_SU_EEEEENS5_IJNS4_10UnderscoreESX_SX_EEEEENS4_13SM90_TMA_LOADENS4_14ComposedLayoutINS4_7SwizzleILi3ELi4ELi3EEENS4_18smem_ptr_flag_bitsILi8EEENSS_INS5_IJNSA_ILi8EEESH_EEENS5_IJSH_SC_EEEEEEEvNS4_8identityENS4_23SM90_TMA_LOAD_MULTICASTES1A_vS1B_EENS_8epilogue10collective18CollectiveEpilogueINS1E_23Sm100TmaWarpSpecializedILi4ELi2ELi32ELb0ELb0EEEJSI_NS5_IJNSS_ISF_SC_EES1J_EEEaSJ_aSJ_NS1E_6fusion15FusionCallbacksIS1I_NS1L_17LinearCombinationIaiaiLNS_15FloatRoundStyleE2EEESI_S1K_JEEENS4_5SM1004TMEM4LOAD26SM100_TMEM_LOAD_16dp32b32xES10_NS11_INS12_ILi2ELi4ELi3EEES15_NSS_INS5_IJS16_SF_EEENS5_IJSF_SC_EEEEEEENS4_39AutoVectorizingCopyWithAssumedAlignmentILi128EEENS4_14SM90_TMA_STOREES1Z_S21_S21_EEEvvEEEEvNT_6ParamsE,"a",@progbits
	.sectionflags	@""
	.align	4
.nv.constant0._ZN7cutlass13device_kernelINS_4gemm6kernel13GemmUniversalIN4cute5tupleIJiiiiEEENS1_10collective13CollectiveMmaINS1_35MainloopSm100TmaUmmaWarpSpecializedILi5ELi2ELi4ENS5_IJNS4_1CILi2EEENSA_ILi1EEESC_EEEEENS5_IJNSA_ILi64EEENSA_ILi256EEENSA_ILi128EEEEEEaNS5_IJlSC_lEEEaSJ_NS4_8TiledMMAINS4_8MMA_AtomIJNS4_15SM100_MMA_S8_SSIaaiLi64ELi256ELNS4_4UMMA5MajorE0ELSO_0ELNSN_8SaturateE0EEEEEENS4_6LayoutINS5_IJSC_SC_SC_EEENS5_IJNSA_ILi0EEESU_SU_EEEEENS5_IJNS4_10UnderscoreESX_SX_EEEEENS4_13SM90_TMA_LOADENS4_14ComposedLayoutINS4_7SwizzleILi3ELi4ELi3EEENS4_18smem_ptr_flag_bitsILi8EEENSS_INS5_IJNSA_ILi8EEESH_EEENS5_IJSH_SC_EEEEEEEvNS4_8identityENS4_23SM90_TMA_LOAD_MULTICASTES1A_vS1B_EENS_8epilogue10collective18CollectiveEpilogueINS1E_23Sm100TmaWarpSpecializedILi4ELi2ELi32ELb0ELb0EEEJSI_NS5_IJNSS_ISF_SC_EES1J_EEEaSJ_aSJ_NS1E_6fusion15FusionCallbacksIS1I_NS1L_17LinearCombinationIaiaiLNS_15FloatRoundStyleE2EEESI_S1K_JEEENS4_5SM1004TMEM4LOAD26SM100_TMEM_LOAD_16dp32b32xES10_NS11_INS12_ILi2ELi4ELi3EEES15_NSS_INS5_IJS16_SF_EEENS5_IJSF_SC_EEEEEEENS4_39AutoVectorizingCopyWithAssumedAlignmentILi128EEENS4_14SM90_TMA_STOREES1Z_S21_S21_EEEvvEEEEvNT_6ParamsE:
	.zero		2944


//--------------------- SYMBOLS --------------------------

	.type		.nv.reservedSmem.offset0,@object
	.size		.nv.reservedSmem.offset0,0x4
	.type		.nv.reservedSmem.cap,@object
	.size		.nv.reservedSmem.cap,0x4
	.type		__assertfail,@function
